//
// Generated by NVIDIA NVVM Compiler
//
// Compiler Build ID: CL-36424714
// Cuda compilation tools, release 13.0, V13.0.88
// Based on NVVM 20.0.0
//

.version 9.0
.target sm_100
.address_size 64

	// .globl	_Z16magnitude_kernalPsS_S_ii
.const .align 4 .b8 kernelDeviceConstant[120];
.extern .shared .align 16 .b8 imageShared[];
.extern .shared .align 16 .b8 tempimShared[];

.visible .entry _Z16magnitude_kernalPsS_S_ii(
	.param .u64 .ptr .align 1 _Z16magnitude_kernalPsS_S_ii_param_0,
	.param .u64 .ptr .align 1 _Z16magnitude_kernalPsS_S_ii_param_1,
	.param .u64 .ptr .align 1 _Z16magnitude_kernalPsS_S_ii_param_2,
	.param .u32 _Z16magnitude_kernalPsS_S_ii_param_3,
	.param .u32 _Z16magnitude_kernalPsS_S_ii_param_4
)
{
	.reg .pred 	%p<4>;
	.reg .b16 	%rs<3>;
	.reg .b32 	%r<12>;
	.reg .b32 	%f<5>;
	.reg .b64 	%rd<11>;
	.reg .b64 	%fd<3>;

	ld.param.u64 	%rd1, [_Z16magnitude_kernalPsS_S_ii_param_0];
	ld.param.u64 	%rd2, [_Z16magnitude_kernalPsS_S_ii_param_1];
	ld.param.u64 	%rd3, [_Z16magnitude_kernalPsS_S_ii_param_2];
	ld.param.u32 	%r2, [_Z16magnitude_kernalPsS_S_ii_param_3];
	ld.param.u32 	%r3, [_Z16magnitude_kernalPsS_S_ii_param_4];
	mov.u32 	%r4, %ctaid.x;
	mov.u32 	%r5, %ntid.x;
	mov.u32 	%r6, %tid.x;
	mad.lo.s32 	%r7, %r4, %r5, %r6;
	mov.u32 	%r8, %ctaid.y;
	mad.lo.s32 	%r1, %r3, %r8, %r7;
	setp.ge.s32 	%p1, %r8, %r2;
	setp.ge.s32 	%p2, %r7, %r3;
	or.pred  	%p3, %p1, %p2;
	@%p3 bra 	$L__BB0_2;
	cvta.to.global.u64 	%rd4, %rd2;
	cvta.to.global.u64 	%rd5, %rd3;
	cvta.to.global.u64 	%rd6, %rd1;
	mul.wide.s32 	%rd7, %r1, 2;
	add.s64 	%rd8, %rd4, %rd7;
	ld.global.u16 	%rs1, [%rd8];
	mul.wide.s16 	%r9, %rs1, %rs1;
	add.s64 	%rd9, %rd5, %rd7;
	ld.global.u16 	%rs2, [%rd9];
	mul.wide.s16 	%r10, %rs2, %rs2;
	cvt.rn.f32.u32 	%f1, %r9;
	cvt.rn.f32.u32 	%f2, %r10;
	add.f32 	%f3, %f1, %f2;
	sqrt.rn.f32 	%f4, %f3;
	cvt.f64.f32 	%fd1, %f4;
	add.f64 	%fd2, %fd1, 0d3FE0000000000000;
	cvt.rzi.s32.f64 	%r11, %fd2;
	add.s64 	%rd10, %rd6, %rd7;
	st.global.u16 	[%rd10], %r11;
$L__BB0_2:
	ret;

}
	// .globl	_Z9derivateXPsS_ii
.visible .entry _Z9derivateXPsS_ii(
	.param .u64 .ptr .align 1 _Z9derivateXPsS_ii_param_0,
	.param .u64 .ptr .align 1 _Z9derivateXPsS_ii_param_1,
	.param .u32 _Z9derivateXPsS_ii_param_2,
	.param .u32 _Z9derivateXPsS_ii_param_3
)
{
	.reg .pred 	%p<9>;
	.reg .b16 	%rs<10>;
	.reg .b32 	%r<16>;
	.reg .b64 	%rd<21>;

	ld.param.u64 	%rd3, [_Z9derivateXPsS_ii_param_0];
	ld.param.u64 	%rd4, [_Z9derivateXPsS_ii_param_1];
	ld.param.u32 	%r4, [_Z9derivateXPsS_ii_param_2];
	ld.param.u32 	%r5, [_Z9derivateXPsS_ii_param_3];
	cvta.to.global.u64 	%rd1, %rd3;
	cvta.to.global.u64 	%rd2, %rd4;
	mov.u32 	%r6, %ctaid.x;
	mov.u32 	%r7, %ntid.x;
	mov.u32 	%r8, %tid.x;
	mad.lo.s32 	%r1, %r6, %r7, %r8;
	mov.u32 	%r2, %ctaid.y;
	setp.ge.s32 	%p1, %r2, %r4;
	setp.ge.s32 	%p2, %r1, %r5;
	or.pred  	%p3, %p1, %p2;
	@%p3 bra 	$L__BB1_7;
	mad.lo.s32 	%r3, %r5, %r2, %r1;
	setp.eq.s32 	%p4, %r2, 0;
	add.s32 	%r10, %r5, -1;
	setp.ge.s32 	%p5, %r2, %r10;
	or.pred  	%p6, %p4, %p5;
	@%p6 bra 	$L__BB1_3;
	add.s32 	%r14, %r3, %r5;
	mul.wide.s32 	%rd15, %r14, 2;
	add.s64 	%rd16, %rd2, %rd15;
	ld.global.u16 	%rs7, [%rd16];
	sub.s32 	%r15, %r3, %r5;
	mul.wide.s32 	%rd17, %r15, 2;
	add.s64 	%rd18, %rd2, %rd17;
	ld.global.u16 	%rs8, [%rd18];
	sub.s16 	%rs9, %rs7, %rs8;
	mul.wide.s32 	%rd19, %r3, 2;
	add.s64 	%rd20, %rd1, %rd19;
	st.global.u16 	[%rd20], %rs9;
	bra.uni 	$L__BB1_7;
$L__BB1_3:
	setp.ne.s32 	%p7, %r2, 0;
	@%p7 bra 	$L__BB1_5;
	add.s32 	%r13, %r3, %r5;
	mul.wide.s32 	%rd10, %r13, 2;
	add.s64 	%rd11, %rd2, %rd10;
	ld.global.u16 	%rs4, [%rd11];
	mul.wide.s32 	%rd12, %r3, 2;
	add.s64 	%rd13, %rd2, %rd12;
	ld.global.u16 	%rs5, [%rd13];
	sub.s16 	%rs6, %rs4, %rs5;
	add.s64 	%rd14, %rd1, %rd12;
	st.global.u16 	[%rd14], %rs6;
	bra.uni 	$L__BB1_7;
$L__BB1_5:
	add.s32 	%r11, %r4, -1;
	setp.ne.s32 	%p8, %r2, %r11;
	@%p8 bra 	$L__BB1_7;
	mul.wide.s32 	%rd5, %r3, 2;
	add.s64 	%rd6, %rd2, %rd5;
	ld.global.u16 	%rs1, [%rd6];
	sub.s32 	%r12, %r3, %r5;
	mul.wide.s32 	%rd7, %r12, 2;
	add.s64 	%rd8, %rd2, %rd7;
	ld.global.u16 	%rs2, [%rd8];
	sub.s16 	%rs3, %rs1, %rs2;
	add.s64 	%rd9, %rd1, %rd5;
	st.global.u16 	[%rd9], %rs3;
$L__BB1_7:
	ret;

}
	// .globl	_Z9derivateYPsS_ii
.visible .entry _Z9derivateYPsS_ii(
	.param .u64 .ptr .align 1 _Z9derivateYPsS_ii_param_0,
	.param .u64 .ptr .align 1 _Z9derivateYPsS_ii_param_1,
	.param .u32 _Z9derivateYPsS_ii_param_2,
	.param .u32 _Z9derivateYPsS_ii_param_3
)
{
	.reg .pred 	%p<8>;
	.reg .b16 	%rs<10>;
	.reg .b32 	%r<10>;
	.reg .b64 	%rd<14>;

	ld.param.u64 	%rd3, [_Z9derivateYPsS_ii_param_0];
	ld.param.u64 	%rd4, [_Z9derivateYPsS_ii_param_1];
	ld.param.u32 	%r5, [_Z9derivateYPsS_ii_param_2];
	ld.param.u32 	%r4, [_Z9derivateYPsS_ii_param_3];
	cvta.to.global.u64 	%rd1, %rd3;
	cvta.to.global.u64 	%rd2, %rd4;
	mov.u32 	%r6, %ctaid.x;
	mov.u32 	%r7, %ntid.x;
	mov.u32 	%r8, %tid.x;
	mad.lo.s32 	%r1, %r6, %r7, %r8;
	mov.u32 	%r2, %ctaid.y;
	setp.ge.s32 	%p1, %r2, %r5;
	setp.ge.s32 	%p2, %r1, %r4;
	or.pred  	%p3, %p1, %p2;
	@%p3 bra 	$L__BB2_6;
	mad.lo.s32 	%r3, %r4, %r2, %r1;
	setp.lt.s32 	%p4, %r1, 1;
	add.s32 	%r9, %r4, -1;
	setp.ge.s32 	%p5, %r1, %r9;
	or.pred  	%p6, %p4, %p5;
	@%p6 bra 	$L__BB2_3;
	mul.wide.s32 	%rd11, %r3, 2;
	add.s64 	%rd12, %rd2, %rd11;
	ld.global.u16 	%rs7, [%rd12+2];
	ld.global.u16 	%rs8, [%rd12+-2];
	sub.s16 	%rs9, %rs7, %rs8;
	add.s64 	%rd13, %rd1, %rd11;
	st.global.u16 	[%rd13], %rs9;
	bra.uni 	$L__BB2_6;
$L__BB2_3:
	setp.ne.s32 	%p7, %r1, 0;
	@%p7 bra 	$L__BB2_5;
	mul.wide.s32 	%rd8, %r3, 2;
	add.s64 	%rd9, %rd2, %rd8;
	ld.global.u16 	%rs4, [%rd9+2];
	ld.global.u16 	%rs5, [%rd9];
	sub.s16 	%rs6, %rs4, %rs5;
	add.s64 	%rd10, %rd1, %rd8;
	st.global.u16 	[%rd10], %rs6;
	bra.uni 	$L__BB2_6;
$L__BB2_5:
	mul.wide.s32 	%rd5, %r3, 2;
	add.s64 	%rd6, %rd2, %rd5;
	ld.global.u16 	%rs1, [%rd6];
	ld.global.u16 	%rs2, [%rd6+-2];
	sub.s16 	%rs3, %rs1, %rs2;
	add.s64 	%rd7, %rd1, %rd5;
	st.global.u16 	[%rd7], %rs3;
$L__BB2_6:
	ret;

}
	// .globl	_Z5blurxPfPhS_iii
.visible .entry _Z5blurxPfPhS_iii(
	.param .u64 .ptr .align 1 _Z5blurxPfPhS_iii_param_0,
	.param .u64 .ptr .align 1 _Z5blurxPfPhS_iii_param_1,
	.param .u64 .ptr .align 1 _Z5blurxPfPhS_iii_param_2,
	.param .u32 _Z5blurxPfPhS_iii_param_3,
	.param .u32 _Z5blurxPfPhS_iii_param_4,
	.param .u32 _Z5blurxPfPhS_iii_param_5
)
{
	.reg .pred 	%p<55>;
	.reg .b16 	%rs<16>;
	.reg .b32 	%r<68>;
	.reg .b32 	%f<141>;
	.reg .b64 	%rd<25>;

	ld.param.u64 	%rd9, [_Z5blurxPfPhS_iii_param_0];
	ld.param.u64 	%rd10, [_Z5blurxPfPhS_iii_param_1];
	ld.param.u64 	%rd11, [_Z5blurxPfPhS_iii_param_2];
	ld.param.u32 	%r28, [_Z5blurxPfPhS_iii_param_3];
	ld.param.u32 	%r30, [_Z5blurxPfPhS_iii_param_4];
	ld.param.u32 	%r29, [_Z5blurxPfPhS_iii_param_5];
	cvta.to.global.u64 	%rd1, %rd11;
	cvta.to.global.u64 	%rd2, %rd10;
	mov.u32 	%r31, %ctaid.x;
	mov.u32 	%r32, %ntid.x;
	mov.u32 	%r33, %tid.x;
	mad.lo.s32 	%r1, %r31, %r32, %r33;
	mov.u32 	%r2, %ctaid.y;
	setp.ge.s32 	%p1, %r2, %r30;
	setp.ge.s32 	%p2, %r1, %r29;
	or.pred  	%p3, %p1, %p2;
	@%p3 bra 	$L__BB3_41;
	setp.lt.s32 	%p4, %r28, 0;
	mov.f32 	%f132, 0f00000000;
	mov.f32 	%f131, %f132;
	@%p4 bra 	$L__BB3_40;
	neg.s32 	%r66, %r28;
	mul.lo.s32 	%r4, %r29, %r2;
	setp.lt.u32 	%p5, %r28, 4;
	mov.f32 	%f131, 0f00000000;
	mov.f32 	%f132, %f131;
	@%p5 bra 	$L__BB3_22;
	shl.b32 	%r35, %r28, 1;
	sub.s32 	%r64, 3, %r28;
	and.b32  	%r36, %r35, -8;
	neg.s32 	%r63, %r36;
	sub.s32 	%r61, %r1, %r28;
	add.s32 	%r37, %r1, %r4;
	sub.s32 	%r60, %r37, %r28;
	mov.f32 	%f131, 0f00000000;
	mov.b32 	%r62, 3;
$L__BB3_4:
	.pragma "nounroll";
	setp.lt.s32 	%p6, %r61, 0;
	setp.ge.s32 	%p7, %r61, %r29;
	cvt.s64.s32 	%rd12, %r60;
	add.s64 	%rd3, %rd2, %rd12;
	add.s32 	%r38, %r62, -3;
	mul.wide.s32 	%rd13, %r38, 4;
	add.s64 	%rd4, %rd1, %rd13;
	or.pred  	%p8, %p6, %p7;
	@%p8 bra 	$L__BB3_6;
	ld.global.u8 	%rs1, [%rd3];
	cvt.rn.f32.u16 	%f72, %rs1;
	ld.global.f32 	%f73, [%rd4];
	fma.rn.f32 	%f132, %f73, %f72, %f132;
	add.f32 	%f131, %f131, %f73;
$L__BB3_6:
	add.s32 	%r39, %r61, 1;
	setp.lt.s32 	%p9, %r39, 0;
	setp.ge.s32 	%p10, %r39, %r29;
	or.pred  	%p11, %p9, %p10;
	@%p11 bra 	$L__BB3_8;
	ld.global.u8 	%rs2, [%rd3+1];
	cvt.rn.f32.u16 	%f74, %rs2;
	ld.global.f32 	%f75, [%rd4+4];
	fma.rn.f32 	%f132, %f75, %f74, %f132;
	add.f32 	%f131, %f131, %f75;
$L__BB3_8:
	add.s32 	%r40, %r61, 2;
	setp.lt.s32 	%p12, %r40, 0;
	setp.ge.s32 	%p13, %r40, %r29;
	or.pred  	%p14, %p12, %p13;
	@%p14 bra 	$L__BB3_10;
	ld.global.u8 	%rs3, [%rd3+2];
	cvt.rn.f32.u16 	%f76, %rs3;
	ld.global.f32 	%f77, [%rd4+8];
	fma.rn.f32 	%f132, %f77, %f76, %f132;
	add.f32 	%f131, %f131, %f77;
$L__BB3_10:
	add.s32 	%r41, %r61, 3;
	setp.lt.s32 	%p15, %r41, 0;
	setp.ge.s32 	%p16, %r41, %r29;
	or.pred  	%p17, %p15, %p16;
	@%p17 bra 	$L__BB3_12;
	ld.global.u8 	%rs4, [%rd3+3];
	cvt.rn.f32.u16 	%f78, %rs4;
	ld.global.f32 	%f79, [%rd4+12];
	fma.rn.f32 	%f132, %f79, %f78, %f132;
	add.f32 	%f131, %f131, %f79;
$L__BB3_12:
	add.s32 	%r42, %r61, 4;
	setp.lt.s32 	%p18, %r42, 0;
	setp.ge.s32 	%p19, %r42, %r29;
	or.pred  	%p20, %p18, %p19;
	@%p20 bra 	$L__BB3_14;
	ld.global.u8 	%rs5, [%rd3+4];
	cvt.rn.f32.u16 	%f80, %rs5;
	ld.global.f32 	%f81, [%rd4+16];
	fma.rn.f32 	%f132, %f81, %f80, %f132;
	add.f32 	%f131, %f131, %f81;
$L__BB3_14:
	add.s32 	%r43, %r61, 5;
	setp.lt.s32 	%p21, %r43, 0;
	setp.ge.s32 	%p22, %r43, %r29;
	or.pred  	%p23, %p21, %p22;
	@%p23 bra 	$L__BB3_16;
	ld.global.u8 	%rs6, [%rd3+5];
	cvt.rn.f32.u16 	%f82, %rs6;
	ld.global.f32 	%f83, [%rd4+20];
	fma.rn.f32 	%f132, %f83, %f82, %f132;
	add.f32 	%f131, %f131, %f83;
$L__BB3_16:
	add.s32 	%r44, %r61, 6;
	setp.lt.s32 	%p24, %r44, 0;
	setp.ge.s32 	%p25, %r44, %r29;
	or.pred  	%p26, %p24, %p25;
	@%p26 bra 	$L__BB3_18;
	ld.global.u8 	%rs7, [%rd3+6];
	cvt.rn.f32.u16 	%f84, %rs7;
	ld.global.f32 	%f85, [%rd4+24];
	fma.rn.f32 	%f132, %f85, %f84, %f132;
	add.f32 	%f131, %f131, %f85;
$L__BB3_18:
	add.s32 	%r45, %r61, 7;
	setp.lt.s32 	%p27, %r45, 0;
	setp.ge.s32 	%p28, %r45, %r29;
	or.pred  	%p29, %p27, %p28;
	@%p29 bra 	$L__BB3_20;
	ld.global.u8 	%rs8, [%rd3+7];
	cvt.rn.f32.u16 	%f86, %rs8;
	ld.global.f32 	%f87, [%rd4+28];
	fma.rn.f32 	%f132, %f87, %f86, %f132;
	add.f32 	%f131, %f131, %f87;
$L__BB3_20:
	add.s32 	%r64, %r64, 8;
	add.s32 	%r63, %r63, 8;
	add.s32 	%r62, %r62, 8;
	add.s32 	%r61, %r61, 8;
	add.s32 	%r60, %r60, 8;
	setp.ne.s32 	%p30, %r63, 0;
	@%p30 bra 	$L__BB3_4;
	add.s32 	%r66, %r64, -3;
$L__BB3_22:
	shl.b32 	%r46, %r28, 1;
	and.b32  	%r47, %r46, 6;
	setp.lt.u32 	%p31, %r47, 3;
	@%p31 bra 	$L__BB3_32;
	add.s32 	%r21, %r66, %r1;
	setp.lt.s32 	%p32, %r21, 0;
	setp.ge.s32 	%p33, %r21, %r29;
	add.s32 	%r48, %r21, %r4;
	cvt.s64.s32 	%rd14, %r48;
	add.s64 	%rd5, %rd2, %rd14;
	add.s32 	%r49, %r66, %r28;
	mul.wide.s32 	%rd15, %r49, 4;
	add.s64 	%rd6, %rd1, %rd15;
	or.pred  	%p34, %p32, %p33;
	@%p34 bra 	$L__BB3_25;
	ld.global.u8 	%rs9, [%rd5];
	cvt.rn.f32.u16 	%f88, %rs9;
	ld.global.f32 	%f89, [%rd6];
	fma.rn.f32 	%f132, %f89, %f88, %f132;
	add.f32 	%f131, %f131, %f89;
$L__BB3_25:
	add.s32 	%r50, %r21, 1;
	setp.lt.s32 	%p35, %r50, 0;
	setp.ge.s32 	%p36, %r50, %r29;
	or.pred  	%p37, %p35, %p36;
	@%p37 bra 	$L__BB3_27;
	ld.global.u8 	%rs10, [%rd5+1];
	cvt.rn.f32.u16 	%f90, %rs10;
	ld.global.f32 	%f91, [%rd6+4];
	fma.rn.f32 	%f132, %f91, %f90, %f132;
	add.f32 	%f131, %f131, %f91;
$L__BB3_27:
	add.s32 	%r51, %r21, 2;
	setp.lt.s32 	%p38, %r51, 0;
	setp.ge.s32 	%p39, %r51, %r29;
	or.pred  	%p40, %p38, %p39;
	@%p40 bra 	$L__BB3_29;
	ld.global.u8 	%rs11, [%rd5+2];
	cvt.rn.f32.u16 	%f92, %rs11;
	ld.global.f32 	%f93, [%rd6+8];
	fma.rn.f32 	%f132, %f93, %f92, %f132;
	add.f32 	%f131, %f131, %f93;
$L__BB3_29:
	add.s32 	%r52, %r21, 3;
	setp.lt.s32 	%p41, %r52, 0;
	setp.ge.s32 	%p42, %r52, %r29;
	or.pred  	%p43, %p41, %p42;
	@%p43 bra 	$L__BB3_31;
	ld.global.u8 	%rs12, [%rd5+3];
	cvt.rn.f32.u16 	%f94, %rs12;
	ld.global.f32 	%f95, [%rd6+12];
	fma.rn.f32 	%f132, %f95, %f94, %f132;
	add.f32 	%f131, %f131, %f95;
$L__BB3_31:
	add.s32 	%r66, %r66, 4;
$L__BB3_32:
	and.b32  	%r53, %r28, 1;
	setp.eq.b32 	%p44, %r53, 1;
	not.pred 	%p45, %p44;
	@%p45 bra 	$L__BB3_38;
	add.s32 	%r24, %r66, %r1;
	setp.lt.s32 	%p46, %r24, 0;
	setp.ge.s32 	%p47, %r24, %r29;
	add.s32 	%r54, %r24, %r4;
	cvt.s64.s32 	%rd16, %r54;
	add.s64 	%rd7, %rd2, %rd16;
	add.s32 	%r55, %r66, %r28;
	mul.wide.s32 	%rd17, %r55, 4;
	add.s64 	%rd8, %rd1, %rd17;
	or.pred  	%p48, %p46, %p47;
	@%p48 bra 	$L__BB3_35;
	ld.global.u8 	%rs13, [%rd7];
	cvt.rn.f32.u16 	%f96, %rs13;
	ld.global.f32 	%f97, [%rd8];
	fma.rn.f32 	%f132, %f97, %f96, %f132;
	add.f32 	%f131, %f131, %f97;
$L__BB3_35:
	add.s32 	%r56, %r24, 1;
	setp.lt.s32 	%p49, %r56, 0;
	setp.ge.s32 	%p50, %r56, %r29;
	or.pred  	%p51, %p49, %p50;
	@%p51 bra 	$L__BB3_37;
	ld.global.u8 	%rs14, [%rd7+1];
	cvt.rn.f32.u16 	%f98, %rs14;
	ld.global.f32 	%f99, [%rd8+4];
	fma.rn.f32 	%f132, %f99, %f98, %f132;
	add.f32 	%f131, %f131, %f99;
$L__BB3_37:
	add.s32 	%r66, %r66, 2;
$L__BB3_38:
	add.s32 	%r27, %r66, %r1;
	setp.lt.s32 	%p52, %r27, 0;
	setp.ge.s32 	%p53, %r27, %r29;
	or.pred  	%p54, %p52, %p53;
	@%p54 bra 	$L__BB3_40;
	add.s32 	%r57, %r27, %r4;
	cvt.s64.s32 	%rd18, %r57;
	add.s64 	%rd19, %rd2, %rd18;
	ld.global.u8 	%rs15, [%rd19];
	cvt.rn.f32.u16 	%f100, %rs15;
	add.s32 	%r58, %r66, %r28;
	mul.wide.s32 	%rd20, %r58, 4;
	add.s64 	%rd21, %rd1, %rd20;
	ld.global.f32 	%f101, [%rd21];
	fma.rn.f32 	%f132, %f101, %f100, %f132;
	add.f32 	%f131, %f131, %f101;
$L__BB3_40:
	div.rn.f32 	%f102, %f132, %f131;
	mad.lo.s32 	%r59, %r29, %r2, %r1;
	cvta.to.global.u64 	%rd22, %rd9;
	mul.wide.s32 	%rd23, %r59, 4;
	add.s64 	%rd24, %rd22, %rd23;
	st.global.f32 	[%rd24], %f102;
$L__BB3_41:
	ret;

}
	// .globl	_Z11blurxSharedPfPhS_iii
.visible .entry _Z11blurxSharedPfPhS_iii(
	.param .u64 .ptr .align 1 _Z11blurxSharedPfPhS_iii_param_0,
	.param .u64 .ptr .align 1 _Z11blurxSharedPfPhS_iii_param_1,
	.param .u64 .ptr .align 1 _Z11blurxSharedPfPhS_iii_param_2,
	.param .u32 _Z11blurxSharedPfPhS_iii_param_3,
	.param .u32 _Z11blurxSharedPfPhS_iii_param_4,
	.param .u32 _Z11blurxSharedPfPhS_iii_param_5
)
{
	.reg .pred 	%p<11>;
	.reg .b16 	%rs<18>;
	.reg .b32 	%r<58>;
	.reg .b32 	%f<85>;
	.reg .b64 	%rd<21>;

	ld.param.u64 	%rd1, [_Z11blurxSharedPfPhS_iii_param_0];
	ld.param.u64 	%rd2, [_Z11blurxSharedPfPhS_iii_param_1];
	ld.param.u32 	%r22, [_Z11blurxSharedPfPhS_iii_param_3];
	ld.param.u32 	%r23, [_Z11blurxSharedPfPhS_iii_param_4];
	ld.param.u32 	%r24, [_Z11blurxSharedPfPhS_iii_param_5];
	mov.u32 	%r25, %ctaid.x;
	mov.u32 	%r26, %ntid.x;
	mov.u32 	%r1, %tid.x;
	mad.lo.s32 	%r2, %r25, %r26, %r1;
	mov.u32 	%r3, %ctaid.y;
	mad.lo.s32 	%r4, %r24, %r3, %r2;
	add.s32 	%r5, %r22, %r1;
	setp.ge.s32 	%p1, %r2, %r24;
	@%p1 bra 	$L__BB4_2;
	cvta.to.global.u64 	%rd3, %rd2;
	cvt.s64.s32 	%rd4, %r4;
	add.s64 	%rd5, %rd3, %rd4;
	ld.global.u8 	%rs2, [%rd5];
	mov.u32 	%r29, imageShared;
	add.s32 	%r30, %r29, %r5;
	st.shared.u8 	[%r30], %rs2;
	bra.uni 	$L__BB4_3;
$L__BB4_2:
	mov.u32 	%r27, imageShared;
	add.s32 	%r28, %r27, %r5;
	mov.b16 	%rs1, 0;
	st.shared.u8 	[%r28], %rs1;
$L__BB4_3:
	setp.ge.s32 	%p2, %r2, %r24;
	bar.sync 	0;
	setp.ge.s32 	%p3, %r3, %r23;
	or.pred  	%p4, %p3, %p2;
	@%p4 bra 	$L__BB4_14;
	setp.lt.s32 	%p5, %r22, 0;
	mov.f32 	%f83, 0f00000000;
	mov.f32 	%f84, %f83;
	@%p5 bra 	$L__BB4_13;
	neg.s32 	%r55, %r22;
	setp.lt.u32 	%p6, %r22, 4;
	mov.f32 	%f77, 0f00000000;
	mov.f32 	%f78, %f77;
	@%p6 bra 	$L__BB4_8;
	shl.b32 	%r32, %r22, 1;
	and.b32  	%r33, %r32, -8;
	neg.s32 	%r53, %r33;
	mov.u32 	%r34, imageShared;
	add.s32 	%r51, %r34, %r1;
	mov.f32 	%f77, 0f00000000;
	mov.b32 	%r52, 3;
	mov.u64 	%rd7, kernelDeviceConstant;
$L__BB4_7:
	.pragma "nounroll";
	ld.shared.u8 	%rs3, [%r51];
	cvt.rn.f32.u16 	%f22, %rs3;
	add.s32 	%r35, %r52, -3;
	mul.wide.s32 	%rd6, %r35, 4;
	add.s64 	%rd8, %rd7, %rd6;
	ld.const.f32 	%f23, [%rd8];
	fma.rn.f32 	%f24, %f23, %f22, %f78;
	add.f32 	%f25, %f77, %f23;
	ld.shared.u8 	%rs4, [%r51+1];
	cvt.rn.f32.u16 	%f26, %rs4;
	ld.const.f32 	%f27, [%rd8+4];
	fma.rn.f32 	%f28, %f27, %f26, %f24;
	add.f32 	%f29, %f25, %f27;
	ld.shared.u8 	%rs5, [%r51+2];
	cvt.rn.f32.u16 	%f30, %rs5;
	ld.const.f32 	%f31, [%rd8+8];
	fma.rn.f32 	%f32, %f31, %f30, %f28;
	add.f32 	%f33, %f29, %f31;
	ld.shared.u8 	%rs6, [%r51+3];
	cvt.rn.f32.u16 	%f34, %rs6;
	ld.const.f32 	%f35, [%rd8+12];
	fma.rn.f32 	%f36, %f35, %f34, %f32;
	add.f32 	%f37, %f33, %f35;
	ld.shared.u8 	%rs7, [%r51+4];
	cvt.rn.f32.u16 	%f38, %rs7;
	ld.const.f32 	%f39, [%rd8+16];
	fma.rn.f32 	%f40, %f39, %f38, %f36;
	add.f32 	%f41, %f37, %f39;
	ld.shared.u8 	%rs8, [%r51+5];
	cvt.rn.f32.u16 	%f42, %rs8;
	ld.const.f32 	%f43, [%rd8+20];
	fma.rn.f32 	%f44, %f43, %f42, %f40;
	add.f32 	%f45, %f41, %f43;
	ld.shared.u8 	%rs9, [%r51+6];
	cvt.rn.f32.u16 	%f46, %rs9;
	ld.const.f32 	%f47, [%rd8+24];
	fma.rn.f32 	%f48, %f47, %f46, %f44;
	add.f32 	%f49, %f45, %f47;
	ld.shared.u8 	%rs10, [%r51+7];
	cvt.rn.f32.u16 	%f50, %rs10;
	ld.const.f32 	%f51, [%rd8+28];
	fma.rn.f32 	%f78, %f51, %f50, %f48;
	add.f32 	%f77, %f49, %f51;
	add.s32 	%r55, %r55, 8;
	add.s32 	%r53, %r53, 8;
	add.s32 	%r52, %r52, 8;
	add.s32 	%r51, %r51, 8;
	setp.ne.s32 	%p7, %r53, 0;
	@%p7 bra 	$L__BB4_7;
$L__BB4_8:
	shl.b32 	%r36, %r22, 1;
	and.b32  	%r37, %r36, 6;
	setp.lt.u32 	%p8, %r37, 3;
	@%p8 bra 	$L__BB4_10;
	add.s32 	%r38, %r55, %r5;
	mov.u32 	%r39, imageShared;
	add.s32 	%r40, %r39, %r38;
	ld.shared.u8 	%rs11, [%r40];
	cvt.rn.f32.u16 	%f52, %rs11;
	add.s32 	%r41, %r55, %r22;
	mul.wide.s32 	%rd9, %r41, 4;
	mov.u64 	%rd10, kernelDeviceConstant;
	add.s64 	%rd11, %rd10, %rd9;
	ld.const.f32 	%f53, [%rd11];
	fma.rn.f32 	%f54, %f53, %f52, %f78;
	add.f32 	%f55, %f77, %f53;
	ld.shared.u8 	%rs12, [%r40+1];
	cvt.rn.f32.u16 	%f56, %rs12;
	ld.const.f32 	%f57, [%rd11+4];
	fma.rn.f32 	%f58, %f57, %f56, %f54;
	add.f32 	%f59, %f55, %f57;
	ld.shared.u8 	%rs13, [%r40+2];
	cvt.rn.f32.u16 	%f60, %rs13;
	ld.const.f32 	%f61, [%rd11+8];
	fma.rn.f32 	%f62, %f61, %f60, %f58;
	add.f32 	%f63, %f59, %f61;
	ld.shared.u8 	%rs14, [%r40+3];
	cvt.rn.f32.u16 	%f64, %rs14;
	ld.const.f32 	%f65, [%rd11+12];
	fma.rn.f32 	%f78, %f65, %f64, %f62;
	add.f32 	%f77, %f63, %f65;
	add.s32 	%r55, %r55, 4;
$L__BB4_10:
	and.b32  	%r42, %r22, 1;
	setp.eq.b32 	%p9, %r42, 1;
	not.pred 	%p10, %p9;
	@%p10 bra 	$L__BB4_12;
	add.s32 	%r43, %r55, %r5;
	mov.u32 	%r44, imageShared;
	add.s32 	%r45, %r44, %r43;
	ld.shared.u8 	%rs15, [%r45];
	cvt.rn.f32.u16 	%f66, %rs15;
	add.s32 	%r46, %r55, %r22;
	mul.wide.s32 	%rd12, %r46, 4;
	mov.u64 	%rd13, kernelDeviceConstant;
	add.s64 	%rd14, %rd13, %rd12;
	ld.const.f32 	%f67, [%rd14];
	fma.rn.f32 	%f68, %f67, %f66, %f78;
	add.f32 	%f69, %f77, %f67;
	ld.shared.u8 	%rs16, [%r45+1];
	cvt.rn.f32.u16 	%f70, %rs16;
	ld.const.f32 	%f71, [%rd14+4];
	fma.rn.f32 	%f78, %f71, %f70, %f68;
	add.f32 	%f77, %f69, %f71;
	add.s32 	%r55, %r55, 2;
$L__BB4_12:
	add.s32 	%r47, %r55, %r5;
	mov.u32 	%r48, imageShared;
	add.s32 	%r49, %r48, %r47;
	ld.shared.u8 	%rs17, [%r49];
	cvt.rn.f32.u16 	%f72, %rs17;
	add.s32 	%r50, %r55, %r22;
	mul.wide.s32 	%rd15, %r50, 4;
	mov.u64 	%rd16, kernelDeviceConstant;
	add.s64 	%rd17, %rd16, %rd15;
	ld.const.f32 	%f73, [%rd17];
	fma.rn.f32 	%f83, %f73, %f72, %f78;
	add.f32 	%f84, %f77, %f73;
$L__BB4_13:
	div.rn.f32 	%f74, %f83, %f84;
	cvta.to.global.u64 	%rd18, %rd1;
	mul.wide.s32 	%rd19, %r4, 4;
	add.s64 	%rd20, %rd18, %rd19;
	st.global.f32 	[%rd20], %f74;
$L__BB4_14:
	ret;

}
	// .globl	_Z11blurySharedPfPsS_iii
.visible .entry _Z11blurySharedPfPsS_iii(
	.param .u64 .ptr .align 1 _Z11blurySharedPfPsS_iii_param_0,
	.param .u64 .ptr .align 1 _Z11blurySharedPfPsS_iii_param_1,
	.param .u64 .ptr .align 1 _Z11blurySharedPfPsS_iii_param_2,
	.param .u32 _Z11blurySharedPfPsS_iii_param_3,
	.param .u32 _Z11blurySharedPfPsS_iii_param_4,
	.param .u32 _Z11blurySharedPfPsS_iii_param_5
)
{
	.reg .pred 	%p<12>;
	.reg .b32 	%r<67>;
	.reg .b32 	%f<80>;
	.reg .b64 	%rd<21>;
	.reg .b64 	%fd<9>;

	ld.param.u64 	%rd1, [_Z11blurySharedPfPsS_iii_param_0];
	ld.param.u64 	%rd2, [_Z11blurySharedPfPsS_iii_param_1];
	ld.param.u32 	%r21, [_Z11blurySharedPfPsS_iii_param_3];
	ld.param.u32 	%r23, [_Z11blurySharedPfPsS_iii_param_4];
	ld.param.u32 	%r22, [_Z11blurySharedPfPsS_iii_param_5];
	mov.u32 	%r1, %ctaid.x;
	mov.u32 	%r24, %ctaid.y;
	mov.u32 	%r25, %ntid.y;
	mov.u32 	%r2, %tid.y;
	mad.lo.s32 	%r3, %r24, %r25, %r2;
	add.s32 	%r4, %r21, %r2;
	setp.lt.s32 	%p2, %r3, %r23;
	setp.lt.s32 	%p3, %r1, %r22;
	and.pred  	%p1, %p2, %p3;
	not.pred 	%p4, %p1;
	@%p4 bra 	$L__BB5_2;
	cvta.to.global.u64 	%rd3, %rd1;
	mad.lo.s32 	%r30, %r22, %r3, %r1;
	mul.wide.u32 	%rd4, %r30, 4;
	add.s64 	%rd5, %rd3, %rd4;
	ld.global.f32 	%f15, [%rd5];
	shl.b32 	%r31, %r4, 2;
	mov.u32 	%r32, tempimShared;
	add.s32 	%r33, %r32, %r31;
	st.shared.f32 	[%r33], %f15;
	bra.uni 	$L__BB5_3;
$L__BB5_2:
	shl.b32 	%r26, %r4, 2;
	mov.u32 	%r27, tempimShared;
	add.s32 	%r28, %r27, %r26;
	mov.b32 	%r29, 0;
	st.shared.u32 	[%r28], %r29;
$L__BB5_3:
	bar.sync 	0;
	@%p4 bra 	$L__BB5_14;
	setp.lt.s32 	%p6, %r21, 0;
	mov.f64 	%fd8, 0d7FF8000000000000;
	@%p6 bra 	$L__BB5_13;
	neg.s32 	%r64, %r21;
	setp.lt.u32 	%p7, %r21, 4;
	mov.f32 	%f74, 0f00000000;
	mov.f32 	%f75, %f74;
	@%p7 bra 	$L__BB5_8;
	shl.b32 	%r35, %r21, 1;
	and.b32  	%r36, %r35, -8;
	neg.s32 	%r62, %r36;
	shl.b32 	%r37, %r2, 2;
	mov.u32 	%r38, tempimShared;
	add.s32 	%r39, %r37, %r38;
	add.s32 	%r60, %r39, 16;
	mov.f32 	%f74, 0f00000000;
	mov.b32 	%r61, 0;
	mov.u64 	%rd7, kernelDeviceConstant;
$L__BB5_7:
	.pragma "nounroll";
	ld.shared.f32 	%f18, [%r60+-16];
	mul.wide.s32 	%rd6, %r61, 4;
	add.s64 	%rd8, %rd7, %rd6;
	ld.const.f32 	%f19, [%rd8];
	fma.rn.f32 	%f20, %f18, %f19, %f75;
	add.f32 	%f21, %f74, %f19;
	ld.shared.f32 	%f22, [%r60+-12];
	ld.const.f32 	%f23, [%rd8+4];
	fma.rn.f32 	%f24, %f22, %f23, %f20;
	add.f32 	%f25, %f21, %f23;
	ld.shared.f32 	%f26, [%r60+-8];
	ld.const.f32 	%f27, [%rd8+8];
	fma.rn.f32 	%f28, %f26, %f27, %f24;
	add.f32 	%f29, %f25, %f27;
	ld.shared.f32 	%f30, [%r60+-4];
	ld.const.f32 	%f31, [%rd8+12];
	fma.rn.f32 	%f32, %f30, %f31, %f28;
	add.f32 	%f33, %f29, %f31;
	ld.shared.f32 	%f34, [%r60];
	ld.const.f32 	%f35, [%rd8+16];
	fma.rn.f32 	%f36, %f34, %f35, %f32;
	add.f32 	%f37, %f33, %f35;
	ld.shared.f32 	%f38, [%r60+4];
	ld.const.f32 	%f39, [%rd8+20];
	fma.rn.f32 	%f40, %f38, %f39, %f36;
	add.f32 	%f41, %f37, %f39;
	ld.shared.f32 	%f42, [%r60+8];
	ld.const.f32 	%f43, [%rd8+24];
	fma.rn.f32 	%f44, %f42, %f43, %f40;
	add.f32 	%f45, %f41, %f43;
	ld.shared.f32 	%f46, [%r60+12];
	ld.const.f32 	%f47, [%rd8+28];
	fma.rn.f32 	%f75, %f46, %f47, %f44;
	add.f32 	%f74, %f45, %f47;
	add.s32 	%r64, %r64, 8;
	add.s32 	%r62, %r62, 8;
	add.s32 	%r61, %r61, 8;
	add.s32 	%r60, %r60, 32;
	setp.ne.s32 	%p8, %r62, 0;
	@%p8 bra 	$L__BB5_7;
$L__BB5_8:
	shl.b32 	%r40, %r21, 1;
	and.b32  	%r41, %r40, 6;
	setp.lt.u32 	%p9, %r41, 3;
	@%p9 bra 	$L__BB5_10;
	add.s32 	%r42, %r64, %r4;
	shl.b32 	%r43, %r42, 2;
	mov.u32 	%r44, tempimShared;
	add.s32 	%r45, %r44, %r43;
	ld.shared.f32 	%f48, [%r45];
	add.s32 	%r46, %r64, %r21;
	mul.wide.s32 	%rd9, %r46, 4;
	mov.u64 	%rd10, kernelDeviceConstant;
	add.s64 	%rd11, %rd10, %rd9;
	ld.const.f32 	%f49, [%rd11];
	fma.rn.f32 	%f50, %f48, %f49, %f75;
	add.f32 	%f51, %f74, %f49;
	ld.shared.f32 	%f52, [%r45+4];
	ld.const.f32 	%f53, [%rd11+4];
	fma.rn.f32 	%f54, %f52, %f53, %f50;
	add.f32 	%f55, %f51, %f53;
	ld.shared.f32 	%f56, [%r45+8];
	ld.const.f32 	%f57, [%rd11+8];
	fma.rn.f32 	%f58, %f56, %f57, %f54;
	add.f32 	%f59, %f55, %f57;
	ld.shared.f32 	%f60, [%r45+12];
	ld.const.f32 	%f61, [%rd11+12];
	fma.rn.f32 	%f75, %f60, %f61, %f58;
	add.f32 	%f74, %f59, %f61;
	add.s32 	%r64, %r64, 4;
$L__BB5_10:
	and.b32  	%r47, %r21, 1;
	setp.eq.b32 	%p10, %r47, 1;
	not.pred 	%p11, %p10;
	@%p11 bra 	$L__BB5_12;
	add.s32 	%r48, %r64, %r4;
	shl.b32 	%r49, %r48, 2;
	mov.u32 	%r50, tempimShared;
	add.s32 	%r51, %r50, %r49;
	ld.shared.f32 	%f62, [%r51];
	add.s32 	%r52, %r64, %r21;
	mul.wide.s32 	%rd12, %r52, 4;
	mov.u64 	%rd13, kernelDeviceConstant;
	add.s64 	%rd14, %rd13, %rd12;
	ld.const.f32 	%f63, [%rd14];
	fma.rn.f32 	%f64, %f62, %f63, %f75;
	add.f32 	%f65, %f74, %f63;
	ld.shared.f32 	%f66, [%r51+4];
	ld.const.f32 	%f67, [%rd14+4];
	fma.rn.f32 	%f75, %f66, %f67, %f64;
	add.f32 	%f74, %f65, %f67;
	add.s32 	%r64, %r64, 2;
$L__BB5_12:
	add.s32 	%r53, %r64, %r4;
	shl.b32 	%r54, %r53, 2;
	mov.u32 	%r55, tempimShared;
	add.s32 	%r56, %r55, %r54;
	ld.shared.f32 	%f68, [%r56];
	add.s32 	%r57, %r64, %r21;
	mul.wide.s32 	%rd15, %r57, 4;
	mov.u64 	%rd16, kernelDeviceConstant;
	add.s64 	%rd17, %rd16, %rd15;
	ld.const.f32 	%f69, [%rd17];
	fma.rn.f32 	%f70, %f68, %f69, %f75;
	add.f32 	%f71, %f74, %f69;
	cvt.f64.f32 	%fd4, %f70;
	mul.f64 	%fd5, %fd4, 0d4056800000000000;
	cvt.f64.f32 	%fd6, %f71;
	div.rn.f64 	%fd7, %fd5, %fd6;
	add.f64 	%fd8, %fd7, 0d3FE0000000000000;
$L__BB5_13:
	cvt.rzi.s32.f64 	%r58, %fd8;
	mad.lo.s32 	%r59, %r22, %r3, %r1;
	cvta.to.global.u64 	%rd18, %rd2;
	mul.wide.u32 	%rd19, %r59, 2;
	add.s64 	%rd20, %rd18, %rd19;
	st.global.u16 	[%rd20], %r58;
$L__BB5_14:
	ret;

}
	// .globl	_Z5blurYPfPsS_iii
.visible .entry _Z5blurYPfPsS_iii(
	.param .u64 .ptr .align 1 _Z5blurYPfPsS_iii_param_0,
	.param .u64 .ptr .align 1 _Z5blurYPfPsS_iii_param_1,
	.param .u64 .ptr .align 1 _Z5blurYPfPsS_iii_param_2,
	.param .u32 _Z5blurYPfPsS_iii_param_3,
	.param .u32 _Z5blurYPfPsS_iii_param_4,
	.param .u32 _Z5blurYPfPsS_iii_param_5
)
{
	.reg .pred 	%p<55>;
	.reg .b32 	%r<108>;
	.reg .b32 	%f<139>;
	.reg .b64 	%rd<47>;
	.reg .b64 	%fd<9>;

	ld.param.u64 	%rd7, [_Z5blurYPfPsS_iii_param_0];
	ld.param.u64 	%rd6, [_Z5blurYPfPsS_iii_param_1];
	ld.param.u64 	%rd8, [_Z5blurYPfPsS_iii_param_2];
	ld.param.u32 	%r53, [_Z5blurYPfPsS_iii_param_3];
	ld.param.u32 	%r54, [_Z5blurYPfPsS_iii_param_4];
	ld.param.u32 	%r55, [_Z5blurYPfPsS_iii_param_5];
	cvta.to.global.u64 	%rd1, %rd8;
	cvta.to.global.u64 	%rd2, %rd7;
	mov.u32 	%r56, %ctaid.x;
	mov.u32 	%r57, %ntid.x;
	mov.u32 	%r58, %tid.x;
	mad.lo.s32 	%r1, %r56, %r57, %r58;
	mov.u32 	%r2, %ctaid.y;
	setp.ge.s32 	%p1, %r2, %r54;
	setp.ge.s32 	%p2, %r1, %r55;
	or.pred  	%p3, %p1, %p2;
	@%p3 bra 	$L__BB6_42;
	setp.lt.s32 	%p4, %r53, 0;
	mov.f64 	%fd8, 0d7FF8000000000000;
	@%p4 bra 	$L__BB6_41;
	neg.s32 	%r106, %r53;
	setp.lt.u32 	%p5, %r53, 4;
	mov.f32 	%f124, 0f00000000;
	mov.f32 	%f123, %f124;
	@%p5 bra 	$L__BB6_22;
	shl.b32 	%r60, %r53, 1;
	sub.s32 	%r104, 3, %r53;
	and.b32  	%r61, %r60, -8;
	neg.s32 	%r103, %r61;
	sub.s32 	%r101, %r2, %r53;
	mul.lo.s32 	%r62, %r55, %r101;
	add.s32 	%r63, %r62, %r55;
	add.s32 	%r100, %r1, %r63;
	shl.b32 	%r8, %r55, 3;
	add.s32 	%r64, %r101, 2;
	mad.lo.s32 	%r99, %r55, %r64, %r1;
	add.s32 	%r65, %r101, 3;
	mad.lo.s32 	%r98, %r55, %r65, %r1;
	add.s32 	%r66, %r101, 4;
	mad.lo.s32 	%r97, %r55, %r66, %r1;
	add.s32 	%r67, %r101, 5;
	mad.lo.s32 	%r96, %r55, %r67, %r1;
	add.s32 	%r68, %r101, 6;
	mad.lo.s32 	%r95, %r55, %r68, %r1;
	add.s32 	%r69, %r101, 7;
	mad.lo.s32 	%r94, %r55, %r69, %r1;
	add.s32 	%r93, %r1, %r62;
	mov.f32 	%f124, 0f00000000;
	mov.b32 	%r102, 3;
$L__BB6_4:
	.pragma "nounroll";
	setp.lt.s32 	%p6, %r101, 0;
	setp.ge.s32 	%p7, %r101, %r54;
	add.s32 	%r70, %r102, -3;
	mul.wide.s32 	%rd9, %r70, 4;
	add.s64 	%rd3, %rd1, %rd9;
	or.pred  	%p8, %p6, %p7;
	@%p8 bra 	$L__BB6_6;
	mul.wide.s32 	%rd10, %r93, 4;
	add.s64 	%rd11, %rd2, %rd10;
	ld.global.f32 	%f71, [%rd11];
	ld.global.f32 	%f72, [%rd3];
	fma.rn.f32 	%f123, %f71, %f72, %f123;
	add.f32 	%f124, %f124, %f72;
$L__BB6_6:
	add.s32 	%r71, %r101, 1;
	setp.lt.s32 	%p9, %r71, 0;
	setp.ge.s32 	%p10, %r71, %r54;
	or.pred  	%p11, %p9, %p10;
	@%p11 bra 	$L__BB6_8;
	mul.wide.s32 	%rd12, %r100, 4;
	add.s64 	%rd13, %rd2, %rd12;
	ld.global.f32 	%f73, [%rd13];
	ld.global.f32 	%f74, [%rd3+4];
	fma.rn.f32 	%f123, %f73, %f74, %f123;
	add.f32 	%f124, %f124, %f74;
$L__BB6_8:
	add.s32 	%r72, %r101, 2;
	setp.lt.s32 	%p12, %r72, 0;
	setp.ge.s32 	%p13, %r72, %r54;
	or.pred  	%p14, %p12, %p13;
	@%p14 bra 	$L__BB6_10;
	mul.wide.s32 	%rd14, %r99, 4;
	add.s64 	%rd15, %rd2, %rd14;
	ld.global.f32 	%f75, [%rd15];
	ld.global.f32 	%f76, [%rd3+8];
	fma.rn.f32 	%f123, %f75, %f76, %f123;
	add.f32 	%f124, %f124, %f76;
$L__BB6_10:
	add.s32 	%r73, %r101, 3;
	setp.lt.s32 	%p15, %r73, 0;
	setp.ge.s32 	%p16, %r73, %r54;
	or.pred  	%p17, %p15, %p16;
	@%p17 bra 	$L__BB6_12;
	mul.wide.s32 	%rd16, %r98, 4;
	add.s64 	%rd17, %rd2, %rd16;
	ld.global.f32 	%f77, [%rd17];
	ld.global.f32 	%f78, [%rd3+12];
	fma.rn.f32 	%f123, %f77, %f78, %f123;
	add.f32 	%f124, %f124, %f78;
$L__BB6_12:
	add.s32 	%r74, %r101, 4;
	setp.lt.s32 	%p18, %r74, 0;
	setp.ge.s32 	%p19, %r74, %r54;
	or.pred  	%p20, %p18, %p19;
	@%p20 bra 	$L__BB6_14;
	mul.wide.s32 	%rd18, %r97, 4;
	add.s64 	%rd19, %rd2, %rd18;
	ld.global.f32 	%f79, [%rd19];
	ld.global.f32 	%f80, [%rd3+16];
	fma.rn.f32 	%f123, %f79, %f80, %f123;
	add.f32 	%f124, %f124, %f80;
$L__BB6_14:
	add.s32 	%r75, %r101, 5;
	setp.lt.s32 	%p21, %r75, 0;
	setp.ge.s32 	%p22, %r75, %r54;
	or.pred  	%p23, %p21, %p22;
	@%p23 bra 	$L__BB6_16;
	mul.wide.s32 	%rd20, %r96, 4;
	add.s64 	%rd21, %rd2, %rd20;
	ld.global.f32 	%f81, [%rd21];
	ld.global.f32 	%f82, [%rd3+20];
	fma.rn.f32 	%f123, %f81, %f82, %f123;
	add.f32 	%f124, %f124, %f82;
$L__BB6_16:
	add.s32 	%r76, %r101, 6;
	setp.lt.s32 	%p24, %r76, 0;
	setp.ge.s32 	%p25, %r76, %r54;
	or.pred  	%p26, %p24, %p25;
	@%p26 bra 	$L__BB6_18;
	mul.wide.s32 	%rd22, %r95, 4;
	add.s64 	%rd23, %rd2, %rd22;
	ld.global.f32 	%f83, [%rd23];
	ld.global.f32 	%f84, [%rd3+24];
	fma.rn.f32 	%f123, %f83, %f84, %f123;
	add.f32 	%f124, %f124, %f84;
$L__BB6_18:
	add.s32 	%r77, %r101, 7;
	setp.lt.s32 	%p27, %r77, 0;
	setp.ge.s32 	%p28, %r77, %r54;
	or.pred  	%p29, %p27, %p28;
	@%p29 bra 	$L__BB6_20;
	mul.wide.s32 	%rd24, %r94, 4;
	add.s64 	%rd25, %rd2, %rd24;
	ld.global.f32 	%f85, [%rd25];
	ld.global.f32 	%f86, [%rd3+28];
	fma.rn.f32 	%f123, %f85, %f86, %f123;
	add.f32 	%f124, %f124, %f86;
$L__BB6_20:
	add.s32 	%r104, %r104, 8;
	add.s32 	%r103, %r103, 8;
	add.s32 	%r102, %r102, 8;
	add.s32 	%r101, %r101, 8;
	add.s32 	%r100, %r100, %r8;
	add.s32 	%r99, %r99, %r8;
	add.s32 	%r98, %r98, %r8;
	add.s32 	%r97, %r97, %r8;
	add.s32 	%r96, %r96, %r8;
	add.s32 	%r95, %r95, %r8;
	add.s32 	%r94, %r94, %r8;
	add.s32 	%r93, %r93, %r8;
	setp.ne.s32 	%p30, %r103, 0;
	@%p30 bra 	$L__BB6_4;
	add.s32 	%r106, %r104, -3;
$L__BB6_22:
	shl.b32 	%r78, %r53, 1;
	and.b32  	%r79, %r78, 6;
	setp.lt.u32 	%p31, %r79, 3;
	@%p31 bra 	$L__BB6_32;
	add.s32 	%r42, %r106, %r2;
	setp.lt.s32 	%p32, %r42, 0;
	setp.ge.s32 	%p33, %r42, %r54;
	add.s32 	%r80, %r106, %r53;
	mul.wide.s32 	%rd26, %r80, 4;
	add.s64 	%rd4, %rd1, %rd26;
	or.pred  	%p34, %p32, %p33;
	@%p34 bra 	$L__BB6_25;
	mad.lo.s32 	%r81, %r42, %r55, %r1;
	mul.wide.s32 	%rd27, %r81, 4;
	add.s64 	%rd28, %rd2, %rd27;
	ld.global.f32 	%f87, [%rd28];
	ld.global.f32 	%f88, [%rd4];
	fma.rn.f32 	%f123, %f87, %f88, %f123;
	add.f32 	%f124, %f124, %f88;
$L__BB6_25:
	add.s32 	%r43, %r42, 1;
	setp.lt.s32 	%p35, %r43, 0;
	setp.ge.s32 	%p36, %r43, %r54;
	or.pred  	%p37, %p35, %p36;
	@%p37 bra 	$L__BB6_27;
	mad.lo.s32 	%r82, %r43, %r55, %r1;
	mul.wide.s32 	%rd29, %r82, 4;
	add.s64 	%rd30, %rd2, %rd29;
	ld.global.f32 	%f89, [%rd30];
	ld.global.f32 	%f90, [%rd4+4];
	fma.rn.f32 	%f123, %f89, %f90, %f123;
	add.f32 	%f124, %f124, %f90;
$L__BB6_27:
	add.s32 	%r44, %r42, 2;
	setp.lt.s32 	%p38, %r44, 0;
	setp.ge.s32 	%p39, %r44, %r54;
	or.pred  	%p40, %p38, %p39;
	@%p40 bra 	$L__BB6_29;
	mad.lo.s32 	%r83, %r44, %r55, %r1;
	mul.wide.s32 	%rd31, %r83, 4;
	add.s64 	%rd32, %rd2, %rd31;
	ld.global.f32 	%f91, [%rd32];
	ld.global.f32 	%f92, [%rd4+8];
	fma.rn.f32 	%f123, %f91, %f92, %f123;
	add.f32 	%f124, %f124, %f92;
$L__BB6_29:
	add.s32 	%r45, %r42, 3;
	setp.lt.s32 	%p41, %r45, 0;
	setp.ge.s32 	%p42, %r45, %r54;
	or.pred  	%p43, %p41, %p42;
	@%p43 bra 	$L__BB6_31;
	mad.lo.s32 	%r84, %r45, %r55, %r1;
	mul.wide.s32 	%rd33, %r84, 4;
	add.s64 	%rd34, %rd2, %rd33;
	ld.global.f32 	%f93, [%rd34];
	ld.global.f32 	%f94, [%rd4+12];
	fma.rn.f32 	%f123, %f93, %f94, %f123;
	add.f32 	%f124, %f124, %f94;
$L__BB6_31:
	add.s32 	%r106, %r106, 4;
$L__BB6_32:
	and.b32  	%r85, %r53, 1;
	setp.eq.b32 	%p44, %r85, 1;
	not.pred 	%p45, %p44;
	@%p45 bra 	$L__BB6_38;
	add.s32 	%r48, %r106, %r2;
	setp.lt.s32 	%p46, %r48, 0;
	setp.ge.s32 	%p47, %r48, %r54;
	add.s32 	%r86, %r106, %r53;
	mul.wide.s32 	%rd35, %r86, 4;
	add.s64 	%rd5, %rd1, %rd35;
	or.pred  	%p48, %p46, %p47;
	@%p48 bra 	$L__BB6_35;
	mad.lo.s32 	%r87, %r48, %r55, %r1;
	mul.wide.s32 	%rd36, %r87, 4;
	add.s64 	%rd37, %rd2, %rd36;
	ld.global.f32 	%f95, [%rd37];
	ld.global.f32 	%f96, [%rd5];
	fma.rn.f32 	%f123, %f95, %f96, %f123;
	add.f32 	%f124, %f124, %f96;
$L__BB6_35:
	add.s32 	%r49, %r48, 1;
	setp.lt.s32 	%p49, %r49, 0;
	setp.ge.s32 	%p50, %r49, %r54;
	or.pred  	%p51, %p49, %p50;
	@%p51 bra 	$L__BB6_37;
	mad.lo.s32 	%r88, %r49, %r55, %r1;
	mul.wide.s32 	%rd38, %r88, 4;
	add.s64 	%rd39, %rd2, %rd38;
	ld.global.f32 	%f97, [%rd39];
	ld.global.f32 	%f98, [%rd5+4];
	fma.rn.f32 	%f123, %f97, %f98, %f123;
	add.f32 	%f124, %f124, %f98;
$L__BB6_37:
	add.s32 	%r106, %r106, 2;
$L__BB6_38:
	add.s32 	%r52, %r106, %r2;
	setp.lt.s32 	%p52, %r52, 0;
	setp.ge.s32 	%p53, %r52, %r54;
	or.pred  	%p54, %p52, %p53;
	@%p54 bra 	$L__BB6_40;
	mad.lo.s32 	%r89, %r52, %r55, %r1;
	mul.wide.s32 	%rd40, %r89, 4;
	add.s64 	%rd41, %rd2, %rd40;
	ld.global.f32 	%f99, [%rd41];
	add.s32 	%r90, %r106, %r53;
	mul.wide.s32 	%rd42, %r90, 4;
	add.s64 	%rd43, %rd1, %rd42;
	ld.global.f32 	%f100, [%rd43];
	fma.rn.f32 	%f123, %f99, %f100, %f123;
	add.f32 	%f124, %f124, %f100;
$L__BB6_40:
	cvt.f64.f32 	%fd4, %f123;
	mul.f64 	%fd5, %fd4, 0d4056800000000000;
	cvt.f64.f32 	%fd6, %f124;
	div.rn.f64 	%fd7, %fd5, %fd6;
	add.f64 	%fd8, %fd7, 0d3FE0000000000000;
$L__BB6_41:
	cvt.rzi.s32.f64 	%r91, %fd8;
	mad.lo.s32 	%r92, %r55, %r2, %r1;
	cvta.to.global.u64 	%rd44, %rd6;
	mul.wide.s32 	%rd45, %r92, 2;
	add.s64 	%rd46, %rd44, %rd45;
	st.global.u16 	[%rd46], %r91;
$L__BB6_42:
	ret;

}


// ===== COMPILED SASS (sm_100) =====

	.target	sm_100

	.elftype	@"ET_EXEC"


//--------------------- .note.nv.tkinfo           --------------------------
	.section	.note.nv.tkinfo,"",@"SHT_NOTE"
	.sectionflags	@"SHF_NOTE_NV_TKINFO"
	.tkinfo
        /*0018*/ 	.word	0x00000002
        /*0030*/ 	.string	""
        /*0030*/ 	.string	"ptxas"
        /*0030*/ 	.string	"Cuda compilation tools, release 13.0, V13.0.88"
        /*0030*/ 	.string	"Build cuda_13.0.r13.0/compiler.36424714_0"
        /*0030*/ 	.string	"-arch sm_100 -m 64 "



//--------------------- .note.nv.cuinfo           --------------------------
	.section	.note.nv.cuinfo,"",@"SHT_NOTE"
	.sectionflags	@"SHF_NOTE_NV_CUINFO"
        /*0018*/ 	.short	0x0002
        /*001a*/ 	.short	0x0064
        /*001c*/ 	.short	0x0082
	.zero		2


//--------------------- .nv.info                  --------------------------
	.section	.nv.info,"",@"SHT_CUDA_INFO"
	.align	4


	//----- nvinfo : EIATTR_REGCOUNT
	.align		4
        /*0000*/ 	.byte	0x04, 0x2f
        /*0002*/ 	.short	(.L_2 - .L_1)
	.align		4
.L_1:
        /*0004*/ 	.word	index@(_Z16magnitude_kernalPsS_S_ii)
        /*0008*/ 	.word	0x0000000b


	//----- nvinfo : EIATTR_FRAME_SIZE
	.align		4
.L_2:
        /*000c*/ 	.byte	0x04, 0x11
        /*000e*/ 	.short	(.L_4 - .L_3)
	.align		4
.L_3:
        /*0010*/ 	.word	index@($__internal_4_$__cuda_sm20_sqrt_rn_f32_slowpath)
        /*0014*/ 	.word	0x00000000


	//----- nvinfo : EIATTR_FRAME_SIZE
	.align		4
.L_4:
        /*0018*/ 	.byte	0x04, 0x11
        /*001a*/ 	.short	(.L_6 - .L_5)
	.align		4
.L_5:
        /*001c*/ 	.word	index@(_Z16magnitude_kernalPsS_S_ii)
        /*0020*/ 	.word	0x00000000


	//----- nvinfo : EIATTR_REGCOUNT
	.align		4
.L_6:
        /*0024*/ 	.byte	0x04, 0x2f
        /*0026*/ 	.short	(.L_8 - .L_7)
	.align		4
.L_7:
        /*0028*/ 	.word	index@(_Z9derivateXPsS_ii)
        /*002c*/ 	.word	0x0000000c


	//----- nvinfo : EIATTR_FRAME_SIZE
	.align		4
.L_8:
        /*0030*/ 	.byte	0x04, 0x11
        /*0032*/ 	.short	(.L_10 - .L_9)
	.align		4
.L_9:
        /*0034*/ 	.word	index@(_Z9derivateXPsS_ii)
        /*0038*/ 	.word	0x00000000


	//----- nvinfo : EIATTR_REGCOUNT
	.align		4
.L_10:
        /*003c*/ 	.byte	0x04, 0x2f
        /*003e*/ 	.short	(.L_12 - .L_11)
	.align		4
.L_11:
        /*0040*/ 	.word	index@(_Z9derivateYPsS_ii)
        /*0044*/ 	.word	0x0000000a


	//----- nvinfo : EIATTR_FRAME_SIZE
	.align		4
.L_12:
        /*0048*/ 	.byte	0x04, 0x11
        /*004a*/ 	.short	(.L_14 - .L_13)
	.align		4
.L_13:
        /*004c*/ 	.word	index@(_Z9derivateYPsS_ii)
        /*0050*/ 	.word	0x00000000


	//----- nvinfo : EIATTR_REGCOUNT
	.align		4
.L_14:
        /*0054*/ 	.byte	0x04, 0x2f
        /*0056*/ 	.short	(.L_16 - .L_15)
	.align		4
.L_15:
        /*0058*/ 	.word	index@(_Z5blurxPfPhS_iii)
        /*005c*/ 	.word	0x00000020


	//----- nvinfo : EIATTR_FRAME_SIZE
	.align		4
.L_16:
        /*0060*/ 	.byte	0x04, 0x11
        /*0062*/ 	.short	(.L_18 - .L_17)
	.align		4
.L_17:
        /*0064*/ 	.word	index@($__internal_3_$__cuda_sm3x_div_rn_noftz_f32_slowpath)
        /*0068*/ 	.word	0x00000000


	//----- nvinfo : EIATTR_FRAME_SIZE
	.align		4
.L_18:
        /*006c*/ 	.byte	0x04, 0x11
        /*006e*/ 	.short	(.L_20 - .L_19)
	.align		4
.L_19:
        /*0070*/ 	.word	index@(_Z5blurxPfPhS_iii)
        /*0074*/ 	.word	0x00000000


	//----- nvinfo : EIATTR_REGCOUNT
	.align		4
.L_20:
        /*0078*/ 	.byte	0x04, 0x2f
        /*007a*/ 	.short	(.L_22 - .L_21)
	.align		4
.L_21:
        /*007c*/ 	.word	index@(_Z11blurxSharedPfPhS_iii)
        /*0080*/ 	.word	0x00000011


	//----- nvinfo : EIATTR_FRAME_SIZE
	.align		4
.L_22:
        /*0084*/ 	.byte	0x04, 0x11
        /*0086*/ 	.short	(.L_24 - .L_23)
	.align		4
.L_23:
        /*0088*/ 	.word	index@($__internal_2_$__cuda_sm3x_div_rn_noftz_f32_slowpath)
        /*008c*/ 	.word	0x00000000


	//----- nvinfo : EIATTR_FRAME_SIZE
	.align		4
.L_24:
        /*0090*/ 	.byte	0x04, 0x11
        /*0092*/ 	.short	(.L_26 - .L_25)
	.align		4
.L_25:
        /*0094*/ 	.word	index@(_Z11blurxSharedPfPhS_iii)
        /*0098*/ 	.word	0x00000000


	//----- nvinfo : EIATTR_REGCOUNT
	.align		4
.L_26:
        /*009c*/ 	.byte	0x04, 0x2f
        /*009e*/ 	.short	(.L_28 - .L_27)
	.align		4
.L_27:
        /*00a0*/ 	.word	index@(_Z11blurySharedPfPsS_iii)
        /*00a4*/ 	.word	0x00000019


	//----- nvinfo : EIATTR_FRAME_SIZE
	.align		4
.L_28:
        /*00a8*/ 	.byte	0x04, 0x11
        /*00aa*/ 	.short	(.L_30 - .L_29)
	.align		4
.L_29:
        /*00ac*/ 	.word	index@($__internal_1_$__cuda_sm20_div_rn_f64_full)
        /*00b0*/ 	.word	0x00000000


	//----- nvinfo : EIATTR_FRAME_SIZE
	.align		4
.L_30:
        /*00b4*/ 	.byte	0x04, 0x11
        /*00b6*/ 	.short	(.L_32 - .L_31)
	.align		4
.L_31:
        /*00b8*/ 	.word	index@(_Z11blurySharedPfPsS_iii)
        /*00bc*/ 	.word	0x00000000


	//----- nvinfo : EIATTR_REGCOUNT
	.align		4
.L_32:
        /*00c0*/ 	.byte	0x04, 0x2f
        /*00c2*/ 	.short	(.L_34 - .L_33)
	.align		4
.L_33:
        /*00c4*/ 	.word	index@(_Z5blurYPfPsS_iii)
        /*00c8*/ 	.word	0x00000020


	//----- nvinfo : EIATTR_FRAME_SIZE
	.align		4
.L_34:
        /*00cc*/ 	.byte	0x04, 0x11
        /*00ce*/ 	.short	(.L_36 - .L_35)
	.align		4
.L_35:
        /*00d0*/ 	.word	index@($__internal_0_$__cuda_sm20_div_rn_f64_full)
        /*00d4*/ 	.word	0x00000000


	//----- nvinfo : EIATTR_FRAME_SIZE
	.align		4
.L_36:
        /*00d8*/ 	.byte	0x04, 0x11
        /*00da*/ 	.short	(.L_38 - .L_37)
	.align		4
.L_37:
        /*00dc*/ 	.word	index@(_Z5blurYPfPsS_iii)
        /*00e0*/ 	.word	0x00000000


	//----- nvinfo : EIATTR_MIN_STACK_SIZE
	.align		4
.L_38:
        /*00e4*/ 	.byte	0x04, 0x12
        /*00e6*/ 	.short	(.L_40 - .L_39)
	.align		4
.L_39:
        /*00e8*/ 	.word	index@(_Z5blurYPfPsS_iii)
        /*00ec*/ 	.word	0x00000000


	//----- nvinfo : EIATTR_MIN_STACK_SIZE
	.align		4
.L_40:
        /*00f0*/ 	.byte	0x04, 0x12
        /*00f2*/ 	.short	(.L_42 - .L_41)
	.align		4
.L_41:
        /*00f4*/ 	.word	index@(_Z11blurySharedPfPsS_iii)
        /*00f8*/ 	.word	0x00000000


	//----- nvinfo : EIATTR_MIN_STACK_SIZE
	.align		4
.L_42:
        /*00fc*/ 	.byte	0x04, 0x12
        /*00fe*/ 	.short	(.L_44 - .L_43)
	.align		4
.L_43:
        /*0100*/ 	.word	index@(_Z11blurxSharedPfPhS_iii)
        /*0104*/ 	.word	0x00000000


	//----- nvinfo : EIATTR_MIN_STACK_SIZE
	.align		4
.L_44:
        /*0108*/ 	.byte	0x04, 0x12
        /*010a*/ 	.short	(.L_46 - .L_45)
	.align		4
.L_45:
        /*010c*/ 	.word	index@(_Z5blurxPfPhS_iii)
        /*0110*/ 	.word	0x00000000


	//----- nvinfo : EIATTR_MIN_STACK_SIZE
	.align		4
.L_46:
        /*0114*/ 	.byte	0x04, 0x12
        /*0116*/ 	.short	(.L_48 - .L_47)
	.align		4
.L_47:
        /*0118*/ 	.word	index@(_Z9derivateYPsS_ii)
        /*011c*/ 	.word	0x00000000


	//----- nvinfo : EIATTR_MIN_STACK_SIZE
	.align		4
.L_48:
        /*0120*/ 	.byte	0x04, 0x12
        /*0122*/ 	.short	(.L_50 - .L_49)
	.align		4
.L_49:
        /*0124*/ 	.word	index@(_Z9derivateXPsS_ii)
        /*0128*/ 	.word	0x00000000


	//----- nvinfo : EIATTR_MIN_STACK_SIZE
	.align		4
.L_50:
        /*012c*/ 	.byte	0x04, 0x12
        /*012e*/ 	.short	(.L_52 - .L_51)
	.align		4
.L_51:
        /*0130*/ 	.word	index@(_Z16magnitude_kernalPsS_S_ii)
        /*0134*/ 	.word	0x00000000
.L_52:


//--------------------- .nv.compat                --------------------------
	.section	.nv.compat,"",@"SHT_CUDA_COMPAT_INFO"
	.align	4
        /*0000*/ 	.byte	0x02, 0x09, 0x00, 0x00, 0x02, 0x02, 0x01, 0x00, 0x02, 0x05, 0x05, 0x00, 0x03, 0x07, 0x01, 0x01
        /*0010*/ 	.byte	0x02, 0x03, 0x00, 0x00, 0x02, 0x06, 0x01, 0x00, 0x04, 0x0b, 0x08, 0x00, 0x01, 0x00, 0x00, 0x00
        /*0020*/ 	.byte	0x00, 0x00, 0x00, 0x00


//--------------------- .nv.info._Z5blurYPfPsS_iii --------------------------
	.section	.nv.info._Z5blurYPfPsS_iii,"",@"SHT_CUDA_INFO"
	.sectionflags	@""
	.align	4


	//----- nvinfo : EIATTR_CUDA_API_VERSION
	.align		4
        /*0000*/ 	.byte	0x04, 0x37
        /*0002*/ 	.short	(.L_54 - .L_53)
.L_53:
        /*0004*/ 	.word	0x00000082


	//----- nvinfo : EIATTR_KPARAM_INFO
	.align		4
.L_54:
        /*0008*/ 	.byte	0x04, 0x17
        /*000a*/ 	.short	(.L_56 - .L_55)
.L_55:
        /*000c*/ 	.word	0x00000000
        /*0010*/ 	.short	0x0005
        /*0012*/ 	.short	0x0020
        /*0014*/ 	.byte	0x00, 0xf0, 0x11, 0x00


	//----- nvinfo : EIATTR_KPARAM_INFO
	.align		4
.L_56:
        /*0018*/ 	.byte	0x04, 0x17
        /*001a*/ 	.short	(.L_58 - .L_57)
.L_57:
        /*001c*/ 	.word	0x00000000
        /*0020*/ 	.short	0x0004
        /*0022*/ 	.short	0x001c
        /*0024*/ 	.byte	0x00, 0xf0, 0x11, 0x00


	//----- nvinfo : EIATTR_KPARAM_INFO
	.align		4
.L_58:
        /*0028*/ 	.byte	0x04, 0x17
        /*002a*/ 	.short	(.L_60 - .L_59)
.L_59:
        /*002c*/ 	.word	0x00000000
        /*0030*/ 	.short	0x0003
        /*0032*/ 	.short	0x0018
        /*0034*/ 	.byte	0x00, 0xf0, 0x11, 0x00


	//----- nvinfo : EIATTR_KPARAM_INFO
	.align		4
.L_60:
        /*0038*/ 	.byte	0x04, 0x17
        /*003a*/ 	.short	(.L_62 - .L_61)
.L_61:
        /*003c*/ 	.word	0x00000000
        /*0040*/ 	.short	0x0002
        /*0042*/ 	.short	0x0010
        /*0044*/ 	.byte	0x00, 0xf5, 0x21, 0x00


	//----- nvinfo : EIATTR_KPARAM_INFO
	.align		4
.L_62:
        /*0048*/ 	.byte	0x04, 0x17
        /*004a*/ 	.short	(.L_64 - .L_63)
.L_63:
        /*004c*/ 	.word	0x00000000
        /*0050*/ 	.short	0x0001
        /*0052*/ 	.short	0x0008
        /*0054*/ 	.byte	0x00, 0xf5, 0x21, 0x00


	//----- nvinfo : EIATTR_KPARAM_INFO
	.align		4
.L_64:
        /*0058*/ 	.byte	0x04, 0x17
        /*005a*/ 	.short	(.L_66 - .L_65)
.L_65:
        /*005c*/ 	.word	0x00000000
        /*0060*/ 	.short	0x0000
        /*0062*/ 	.short	0x0000
        /*0064*/ 	.byte	0x00, 0xf5, 0x21, 0x00


	//----- nvinfo : EIATTR_SPARSE_MMA_MASK
	.align		4
.L_66:
        /*0068*/ 	.byte	0x03, 0x50
        /*006a*/ 	.short	0x0000


	//----- nvinfo : EIATTR_MAXREG_COUNT
	.align		4
        /*006c*/ 	.byte	0x03, 0x1b
        /*006e*/ 	.short	0x00ff


	//----- nvinfo : EIATTR_MERCURY_ISA_VERSION
	.align		4
        /*0070*/ 	.byte	0x03, 0x5f
        /*0072*/ 	.short	0x0101


	//----- nvinfo : EIATTR_VRC_CTA_INIT_COUNT
	.align		4
        /*0074*/ 	.byte	0x02, 0x4a
	.zero		1
	.zero		1


	//----- nvinfo : EIATTR_EXIT_INSTR_OFFSETS
	.align		4
        /*0078*/ 	.byte	0x04, 0x1c
        /*007a*/ 	.short	(.L_68 - .L_67)


	//   ....[0]....
.L_67:
        /*007c*/ 	.word	0x000000c0


	//   ....[1]....
        /*0080*/ 	.word	0x00001020


	//----- nvinfo : EIATTR_CRS_STACK_SIZE
	.align		4
.L_68:
        /*0084*/ 	.byte	0x04, 0x1e
        /*0086*/ 	.short	(.L_70 - .L_69)
.L_69:
        /*0088*/ 	.word	0x00000000


	//----- nvinfo : EIATTR_CBANK_PARAM_SIZE
	.align		4
.L_70:
        /*008c*/ 	.byte	0x03, 0x19
        /*008e*/ 	.short	0x0024


	//----- nvinfo : EIATTR_PARAM_CBANK
	.align		4
        /*0090*/ 	.byte	0x04, 0x0a
        /*0092*/ 	.short	(.L_72 - .L_71)
	.align		4
.L_71:
        /*0094*/ 	.word	index@(.nv.constant0._Z5blurYPfPsS_iii)
        /*0098*/ 	.short	0x0380
        /*009a*/ 	.short	0x0024


	//----- nvinfo : EIATTR_SW_WAR
	.align		4
.L_72:
        /*009c*/ 	.byte	0x04, 0x36
        /*009e*/ 	.short	(.L_74 - .L_73)
.L_73:
        /*00a0*/ 	.word	0x00000008
.L_74:


//--------------------- .nv.info._Z11blurySharedPfPsS_iii --------------------------
	.section	.nv.info._Z11blurySharedPfPsS_iii,"",@"SHT_CUDA_INFO"
	.sectionflags	@""
	.align	4


	//----- nvinfo : EIATTR_CUDA_API_VERSION
	.align		4
        /*0000*/ 	.byte	0x04, 0x37
        /*0002*/ 	.short	(.L_76 - .L_75)
.L_75:
        /*0004*/ 	.word	0x00000082


	//----- nvinfo : EIATTR_KPARAM_INFO
	.align		4
.L_76:
        /*0008*/ 	.byte	0x04, 0x17
        /*000a*/ 	.short	(.L_78 - .L_77)
.L_77:
        /*000c*/ 	.word	0x00000000
        /*0010*/ 	.short	0x0005
        /*0012*/ 	.short	0x0020
        /*0014*/ 	.byte	0x00, 0xf0, 0x11, 0x00


	//----- nvinfo : EIATTR_KPARAM_INFO
	.align		4
.L_78:
        /*0018*/ 	.byte	0x04, 0x17
        /*001a*/ 	.short	(.L_80 - .L_79)
.L_79:
        /*001c*/ 	.word	0x00000000
        /*0020*/ 	.short	0x0004
        /*0022*/ 	.short	0x001c
        /*0024*/ 	.byte	0x00, 0xf0, 0x11, 0x00


	//----- nvinfo : EIATTR_KPARAM_INFO
	.align		4
.L_80:
        /*0028*/ 	.byte	0x04, 0x17
        /*002a*/ 	.short	(.L_82 - .L_81)
.L_81:
        /*002c*/ 	.word	0x00000000
        /*0030*/ 	.short	0x0003
        /*0032*/ 	.short	0x0018
        /*0034*/ 	.byte	0x00, 0xf0, 0x11, 0x00


	//----- nvinfo : EIATTR_KPARAM_INFO
	.align		4
.L_82:
        /*0038*/ 	.byte	0x04, 0x17
        /*003a*/ 	.short	(.L_84 - .L_83)
.L_83:
        /*003c*/ 	.word	0x00000000
        /*0040*/ 	.short	0x0002
        /*0042*/ 	.short	0x0010
        /*0044*/ 	.byte	0x00, 0xf5, 0x21, 0x00


	//----- nvinfo : EIATTR_KPARAM_INFO
	.align		4
.L_84:
        /*0048*/ 	.byte	0x04, 0x17
        /*004a*/ 	.short	(.L_86 - .L_85)
.L_85:
        /*004c*/ 	.word	0x00000000
        /*0050*/ 	.short	0x0001
        /*0052*/ 	.short	0x0008
        /*0054*/ 	.byte	0x00, 0xf5, 0x21, 0x00


	//----- nvinfo : EIATTR_KPARAM_INFO
	.align		4
.L_86:
        /*0058*/ 	.byte	0x04, 0x17
        /*005a*/ 	.short	(.L_88 - .L_87)
.L_87:
        /*005c*/ 	.word	0x00000000
        /*0060*/ 	.short	0x0000
        /*0062*/ 	.short	0x0000
        /*0064*/ 	.byte	0x00, 0xf5, 0x21, 0x00


	//----- nvinfo : EIATTR_SPARSE_MMA_MASK
	.align		4
.L_88:
        /*0068*/ 	.byte	0x03, 0x50
        /*006a*/ 	.short	0x0000


	//----- nvinfo : EIATTR_MAXREG_COUNT
	.align		4
        /*006c*/ 	.byte	0x03, 0x1b
        /*006e*/ 	.short	0x00ff


	//----- nvinfo : EIATTR_NUM_BARRIERS
	.align		4
        /*0070*/ 	.byte	0x02, 0x4c
        /*0072*/ 	.byte	0x01
	.zero		1


	//----- nvinfo : EIATTR_MERCURY_ISA_VERSION
	.align		4
        /*0074*/ 	.byte	0x03, 0x5f
        /*0076*/ 	.short	0x0101


	//----- nvinfo : EIATTR_VRC_CTA_INIT_COUNT
	.align		4
        /*0078*/ 	.byte	0x02, 0x4a
	.zero		1
	.zero		1


	//----- nvinfo : EIATTR_EXIT_INSTR_OFFSETS
	.align		4
        /*007c*/ 	.byte	0x04, 0x1c
        /*007e*/ 	.short	(.L_90 - .L_89)


	//   ....[0]....
.L_89:
        /*0080*/ 	.word	0x00000210


	//   ....[1]....
        /*0084*/ 	.word	0x00000a10


	//----- nvinfo : EIATTR_CRS_STACK_SIZE
	.align		4
.L_90:
        /*0088*/ 	.byte	0x04, 0x1e
        /*008a*/ 	.short	(.L_92 - .L_91)
.L_91:
        /*008c*/ 	.word	0x00000000


	//----- nvinfo : EIATTR_CBANK_PARAM_SIZE
	.align		4
.L_92:
        /*0090*/ 	.byte	0x03, 0x19
        /*0092*/ 	.short	0x0024


	//----- nvinfo : EIATTR_PARAM_CBANK
	.align		4
        /*0094*/ 	.byte	0x04, 0x0a
        /*0096*/ 	.short	(.L_94 - .L_93)
	.align		4
.L_93:
        /*0098*/ 	.word	index@(.nv.constant0._Z11blurySharedPfPsS_iii)
        /*009c*/ 	.short	0x0380
        /*009e*/ 	.short	0x0024


	//----- nvinfo : EIATTR_SW_WAR
	.align		4
.L_94:
        /*00a0*/ 	.byte	0x04, 0x36
        /*00a2*/ 	.short	(.L_96 - .L_95)
.L_95:
        /*00a4*/ 	.word	0x00000008
.L_96:


//--------------------- .nv.info._Z11blurxSharedPfPhS_iii --------------------------
	.section	.nv.info._Z11blurxSharedPfPhS_iii,"",@"SHT_CUDA_INFO"
	.sectionflags	@""
	.align	4


	//----- nvinfo : EIATTR_CUDA_API_VERSION
	.align		4
        /*0000*/ 	.byte	0x04, 0x37
        /*0002*/ 	.short	(.L_98 - .L_97)
.L_97:
        /*0004*/ 	.word	0x00000082


	//----- nvinfo : EIATTR_KPARAM_INFO
	.align		4
.L_98:
        /*0008*/ 	.byte	0x04, 0x17
        /*000a*/ 	.short	(.L_100 - .L_99)
.L_99:
        /*000c*/ 	.word	0x00000000
        /*0010*/ 	.short	0x0005
        /*0012*/ 	.short	0x0020
        /*0014*/ 	.byte	0x00, 0xf0, 0x11, 0x00


	//----- nvinfo : EIATTR_KPARAM_INFO
	.align		4
.L_100:
        /*0018*/ 	.byte	0x04, 0x17
        /*001a*/ 	.short	(.L_102 - .L_101)
.L_101:
        /*001c*/ 	.word	0x00000000
        /*0020*/ 	.short	0x0004
        /*0022*/ 	.short	0x001c
        /*0024*/ 	.byte	0x00, 0xf0, 0x11, 0x00


	//----- nvinfo : EIATTR_KPARAM_INFO
	.align		4
.L_102:
        /*0028*/ 	.byte	0x04, 0x17
        /*002a*/ 	.short	(.L_104 - .L_103)
.L_103:
        /*002c*/ 	.word	0x00000000
        /*0030*/ 	.short	0x0003
        /*0032*/ 	.short	0x0018
        /*0034*/ 	.byte	0x00, 0xf0, 0x11, 0x00


	//----- nvinfo : EIATTR_KPARAM_INFO
	.align		4
.L_104:
        /*0038*/ 	.byte	0x04, 0x17
        /*003a*/ 	.short	(.L_106 - .L_105)
.L_105:
        /*003c*/ 	.word	0x00000000
        /*0040*/ 	.short	0x0002
        /*0042*/ 	.short	0x0010
        /*0044*/ 	.byte	0x00, 0xf5, 0x21, 0x00


	//----- nvinfo : EIATTR_KPARAM_INFO
	.align		4
.L_106:
        /*0048*/ 	.byte	0x04, 0x17
        /*004a*/ 	.short	(.L_108 - .L_107)
.L_107:
        /*004c*/ 	.word	0x00000000
        /*0050*/ 	.short	0x0001
        /*0052*/ 	.short	0x0008
        /*0054*/ 	.byte	0x00, 0xf5, 0x21, 0x00


	//----- nvinfo : EIATTR_KPARAM_INFO
	.align		4
.L_108:
        /*0058*/ 	.byte	0x04, 0x17
        /*005a*/ 	.short	(.L_110 - .L_109)
.L_109:
        /*005c*/ 	.word	0x00000000
        /*0060*/ 	.short	0x0000
        /*0062*/ 	.short	0x0000
        /*0064*/ 	.byte	0x00, 0xf5, 0x21, 0x00


	//----- nvinfo : EIATTR_SPARSE_MMA_MASK
	.align		4
.L_110:
        /*0068*/ 	.byte	0x03, 0x50
        /*006a*/ 	.short	0x0000


	//----- nvinfo : EIATTR_MAXREG_COUNT
	.align		4
        /*006c*/ 	.byte	0x03, 0x1b
        /*006e*/ 	.short	0x00ff


	//----- nvinfo : EIATTR_NUM_BARRIERS
	.align		4
        /*0070*/ 	.byte	0x02, 0x4c
        /*0072*/ 	.byte	0x01
	.zero		1


	//----- nvinfo : EIATTR_MERCURY_ISA_VERSION
	.align		4
        /*0074*/ 	.byte	0x03, 0x5f
        /*0076*/ 	.short	0x0101


	//----- nvinfo : EIATTR_VRC_CTA_INIT_COUNT
	.align		4
        /*0078*/ 	.byte	0x02, 0x4a
	.zero		1
	.zero		1


	//----- nvinfo : EIATTR_EXIT_INSTR_OFFSETS
	.align		4
        /*007c*/ 	.byte	0x04, 0x1c
        /*007e*/ 	.short	(.L_112 - .L_111)


	//   ....[0]....
.L_111:
        /*0080*/ 	.word	0x000001c0


	//   ....[1]....
        /*0084*/ 	.word	0x00000a10


	//----- nvinfo : EIATTR_CRS_STACK_SIZE
	.align		4
.L_112:
        /*0088*/ 	.byte	0x04, 0x1e
        /*008a*/ 	.short	(.L_114 - .L_113)
.L_113:
        /*008c*/ 	.word	0x00000000


	//----- nvinfo : EIATTR_CBANK_PARAM_SIZE
	.align		4
.L_114:
        /*0090*/ 	.byte	0x03, 0x19
        /*0092*/ 	.short	0x0024


	//----- nvinfo : EIATTR_PARAM_CBANK
	.align		4
        /*0094*/ 	.byte	0x04, 0x0a
        /*0096*/ 	.short	(.L_116 - .L_115)
	.align		4
.L_115:
        /*0098*/ 	.word	index@(.nv.constant0._Z11blurxSharedPfPhS_iii)
        /*009c*/ 	.short	0x0380
        /*009e*/ 	.short	0x0024


	//----- nvinfo : EIATTR_SW_WAR
	.align		4
.L_116:
        /*00a0*/ 	.byte	0x04, 0x36
        /*00a2*/ 	.short	(.L_118 - .L_117)
.L_117:
        /*00a4*/ 	.word	0x00000008
.L_118:


//--------------------- .nv.info._Z5blurxPfPhS_iii --------------------------
	.section	.nv.info._Z5blurxPfPhS_iii,"",@"SHT_CUDA_INFO"
	.sectionflags	@""
	.align	4


	//----- nvinfo : EIATTR_CUDA_API_VERSION
	.align		4
        /*0000*/ 	.byte	0x04, 0x37
        /*0002*/ 	.short	(.L_120 - .L_119)
.L_119:
        /*0004*/ 	.word	0x00000082


	//----- nvinfo : EIATTR_KPARAM_INFO
	.align		4
.L_120:
        /*0008*/ 	.byte	0x04, 0x17
        /*000a*/ 	.short	(.L_122 - .L_121)
.L_121:
        /*000c*/ 	.word	0x00000000
        /*0010*/ 	.short	0x0005
        /*0012*/ 	.short	0x0020
        /*0014*/ 	.byte	0x00, 0xf0, 0x11, 0x00


	//----- nvinfo : EIATTR_KPARAM_INFO
	.align		4
.L_122:
        /*0018*/ 	.byte	0x04, 0x17
        /*001a*/ 	.short	(.L_124 - .L_123)
.L_123:
        /*001c*/ 	.word	0x00000000
        /*0020*/ 	.short	0x0004
        /*0022*/ 	.short	0x001c
        /*0024*/ 	.byte	0x00, 0xf0, 0x11, 0x00


	//----- nvinfo : EIATTR_KPARAM_INFO
	.align		4
.L_124:
        /*0028*/ 	.byte	0x04, 0x17
        /*002a*/ 	.short	(.L_126 - .L_125)
.L_125:
        /*002c*/ 	.word	0x00000000
        /*0030*/ 	.short	0x0003
        /*0032*/ 	.short	0x0018
        /*0034*/ 	.byte	0x00, 0xf0, 0x11, 0x00


	//----- nvinfo : EIATTR_KPARAM_INFO
	.align		4
.L_126:
        /*0038*/ 	.byte	0x04, 0x17
        /*003a*/ 	.short	(.L_128 - .L_127)
.L_127:
        /*003c*/ 	.word	0x00000000
        /*0040*/ 	.short	0x0002
        /*0042*/ 	.short	0x0010
        /*0044*/ 	.byte	0x00, 0xf5, 0x21, 0x00


	//----- nvinfo : EIATTR_KPARAM_INFO
	.align		4
.L_128:
        /*0048*/ 	.byte	0x04, 0x17
        /*004a*/ 	.short	(.L_130 - .L_129)
.L_129:
        /*004c*/ 	.word	0x00000000
        /*0050*/ 	.short	0x0001
        /*0052*/ 	.short	0x0008
        /*0054*/ 	.byte	0x00, 0xf5, 0x21, 0x00


	//----- nvinfo : EIATTR_KPARAM_INFO
	.align		4
.L_130:
        /*0058*/ 	.byte	0x04, 0x17
        /*005a*/ 	.short	(.L_132 - .L_131)
.L_131:
        /*005c*/ 	.word	0x00000000
        /*0060*/ 	.short	0x0000
        /*0062*/ 	.short	0x0000
        /*0064*/ 	.byte	0x00, 0xf5, 0x21, 0x00


	//----- nvinfo : EIATTR_SPARSE_MMA_MASK
	.align		4
.L_132:
        /*0068*/ 	.byte	0x03, 0x50
        /*006a*/ 	.short	0x0000


	//----- nvinfo : EIATTR_MAXREG_COUNT
	.align		4
        /*006c*/ 	.byte	0x03, 0x1b
        /*006e*/ 	.short	0x00ff


	//----- nvinfo : EIATTR_MERCURY_ISA_VERSION
	.align		4
        /*0070*/ 	.byte	0x03, 0x5f
        /*0072*/ 	.short	0x0101


	//----- nvinfo : EIATTR_VRC_CTA_INIT_COUNT
	.align		4
        /*0074*/ 	.byte	0x02, 0x4a
	.zero		1
	.zero		1


	//----- nvinfo : EIATTR_EXIT_INSTR_OFFSETS
	.align		4
        /*0078*/ 	.byte	0x04, 0x1c
        /*007a*/ 	.short	(.L_134 - .L_133)


	//   ....[0]....
.L_133:
        /*007c*/ 	.word	0x000000b0


	//   ....[1]....
        /*0080*/ 	.word	0x00000dd0


	//----- nvinfo : EIATTR_CRS_STACK_SIZE
	.align		4
.L_134:
        /*0084*/ 	.byte	0x04, 0x1e
        /*0086*/ 	.short	(.L_136 - .L_135)
.L_135:
        /*0088*/ 	.word	0x00000000


	//----- nvinfo : EIATTR_CBANK_PARAM_SIZE
	.align		4
.L_136:
        /*008c*/ 	.byte	0x03, 0x19
        /*008e*/ 	.short	0x0024


	//----- nvinfo : EIATTR_PARAM_CBANK
	.align		4
        /*0090*/ 	.byte	0x04, 0x0a
        /*0092*/ 	.short	(.L_138 - .L_137)
	.align		4
.L_137:
        /*0094*/ 	.word	index@(.nv.constant0._Z5blurxPfPhS_iii)
        /*0098*/ 	.short	0x0380
        /*009a*/ 	.short	0x0024


	//----- nvinfo : EIATTR_SW_WAR
	.align		4
.L_138:
        /*009c*/ 	.byte	0x04, 0x36
        /*009e*/ 	.short	(.L_140 - .L_139)
.L_139:
        /*00a0*/ 	.word	0x00000008
.L_140:


//--------------------- .nv.info._Z9derivateYPsS_ii --------------------------
	.section	.nv.info._Z9derivateYPsS_ii,"",@"SHT_CUDA_INFO"
	.sectionflags	@""
	.align	4


	//----- nvinfo : EIATTR_CUDA_API_VERSION
	.align		4
        /*0000*/ 	.byte	0x04, 0x37
        /*0002*/ 	.short	(.L_142 - .L_141)
.L_141:
        /*0004*/ 	.word	0x00000082


	//----- nvinfo : EIATTR_KPARAM_INFO
	.align		4
.L_142:
        /*0008*/ 	.byte	0x04, 0x17
        /*000a*/ 	.short	(.L_144 - .L_143)
.L_143:
        /*000c*/ 	.word	0x00000000
        /*0010*/ 	.short	0x0003
        /*0012*/ 	.short	0x0014
        /*0014*/ 	.byte	0x00, 0xf0, 0x11, 0x00


	//----- nvinfo : EIATTR_KPARAM_INFO
	.align		4
.L_144:
        /*0018*/ 	.byte	0x04, 0x17
        /*001a*/ 	.short	(.L_146 - .L_145)
.L_145:
        /*001c*/ 	.word	0x00000000
        /*0020*/ 	.short	0x0002
        /*0022*/ 	.short	0x0010
        /*0024*/ 	.byte	0x00, 0xf0, 0x11, 0x00


	//----- nvinfo : EIATTR_KPARAM_INFO
	.align		4
.L_146:
        /*0028*/ 	.byte	0x04, 0x17
        /*002a*/ 	.short	(.L_148 - .L_147)
.L_147:
        /*002c*/ 	.word	0x00000000
        /*0030*/ 	.short	0x0001
        /*0032*/ 	.short	0x0008
        /*0034*/ 	.byte	0x00, 0xf5, 0x21, 0x00


	//----- nvinfo : EIATTR_KPARAM_INFO
	.align		4
.L_148:
        /*0038*/ 	.byte	0x04, 0x17
        /*003a*/ 	.short	(.L_150 - .L_149)
.L_149:
        /*003c*/ 	.word	0x00000000
        /*0040*/ 	.short	0x0000
        /*0042*/ 	.short	0x0000
        /*0044*/ 	.byte	0x00, 0xf5, 0x21, 0x00


	//----- nvinfo : EIATTR_SPARSE_MMA_MASK
	.align		4
.L_150:
        /*0048*/ 	.byte	0x03, 0x50
        /*004a*/ 	.short	0x0000


	//----- nvinfo : EIATTR_MAXREG_COUNT
	.align		4
        /*004c*/ 	.byte	0x03, 0x1b
        /*004e*/ 	.short	0x00ff


	//----- nvinfo : EIATTR_MERCURY_ISA_VERSION
	.align		4
        /*0050*/ 	.byte	0x03, 0x5f
        /*0052*/ 	.short	0x0101


	//----- nvinfo : EIATTR_VRC_CTA_INIT_COUNT
	.align		4
        /*0054*/ 	.byte	0x02, 0x4a
	.zero		1
	.zero		1


	//----- nvinfo : EIATTR_EXIT_INSTR_OFFSETS
	.align		4
        /*0058*/ 	.byte	0x04, 0x1c
        /*005a*/ 	.short	(.L_152 - .L_151)


	//   ....[0]....
.L_151:
        /*005c*/ 	.word	0x00000090


	//   ....[1]....
        /*0060*/ 	.word	0x000001a0


	//   ....[2]....
        /*0064*/ 	.word	0x00000270


	//   ....[3]....
        /*0068*/ 	.word	0x00000320


	//----- nvinfo : EIATTR_CRS_STACK_SIZE
	.align		4
.L_152:
        /*006c*/ 	.byte	0x04, 0x1e
        /*006e*/ 	.short	(.L_154 - .L_153)
.L_153:
        /*0070*/ 	.word	0x00000000


	//----- nvinfo : EIATTR_CBANK_PARAM_SIZE
	.align		4
.L_154:
        /*0074*/ 	.byte	0x03, 0x19
        /*0076*/ 	.short	0x0018


	//----- nvinfo : EIATTR_PARAM_CBANK
	.align		4
        /*0078*/ 	.byte	0x04, 0x0a
        /*007a*/ 	.short	(.L_156 - .L_155)
	.align		4
.L_155:
        /*007c*/ 	.word	index@(.nv.constant0._Z9derivateYPsS_ii)
        /*0080*/ 	.short	0x0380
        /*0082*/ 	.short	0x0018


	//----- nvinfo : EIATTR_SW_WAR
	.align		4
.L_156:
        /*0084*/ 	.byte	0x04, 0x36
        /*0086*/ 	.short	(.L_158 - .L_157)
.L_157:
        /*0088*/ 	.word	0x00000008
.L_158:


//--------------------- .nv.info._Z9derivateXPsS_ii --------------------------
	.section	.nv.info._Z9derivateXPsS_ii,"",@"SHT_CUDA_INFO"
	.sectionflags	@""
	.align	4


	//----- nvinfo : EIATTR_CUDA_API_VERSION
	.align		4
        /*0000*/ 	.byte	0x04, 0x37
        /*0002*/ 	.short	(.L_160 - .L_159)
.L_159:
        /*0004*/ 	.word	0x00000082


	//----- nvinfo : EIATTR_KPARAM_INFO
	.align		4
.L_160:
        /*0008*/ 	.byte	0x04, 0x17
        /*000a*/ 	.short	(.L_162 - .L_161)
.L_161:
        /*000c*/ 	.word	0x00000000
        /*0010*/ 	.short	0x0003
        /*0012*/ 	.short	0x0014
        /*0014*/ 	.byte	0x00, 0xf0, 0x11, 0x00


	//----- nvinfo : EIATTR_KPARAM_INFO
	.align		4
.L_162:
        /*0018*/ 	.byte	0x04, 0x17
        /*001a*/ 	.short	(.L_164 - .L_163)
.L_163:
        /*001c*/ 	.word	0x00000000
        /*0020*/ 	.short	0x0002
        /*0022*/ 	.short	0x0010
        /*0024*/ 	.byte	0x00, 0xf0, 0x11, 0x00


	//----- nvinfo : EIATTR_KPARAM_INFO
	.align		4
.L_164:
        /*0028*/ 	.byte	0x04, 0x17
        /*002a*/ 	.short	(.L_166 - .L_165)
.L_165:
        /*002c*/ 	.word	0x00000000
        /*0030*/ 	.short	0x0001
        /*0032*/ 	.short	0x0008
        /*0034*/ 	.byte	0x00, 0xf5, 0x21, 0x00


	//----- nvinfo : EIATTR_KPARAM_INFO
	.align		4
.L_166:
        /*0038*/ 	.byte	0x04, 0x17
        /*003a*/ 	.short	(.L_168 - .L_167)
.L_167:
        /*003c*/ 	.word	0x00000000
        /*0040*/ 	.short	0x0000
        /*0042*/ 	.short	0x0000
        /*0044*/ 	.byte	0x00, 0xf5, 0x21, 0x00


	//----- nvinfo : EIATTR_SPARSE_MMA_MASK
	.align		4
.L_168:
        /*0048*/ 	.byte	0x03, 0x50
        /*004a*/ 	.short	0x0000


	//----- nvinfo : EIATTR_MAXREG_COUNT
	.align		4
        /*004c*/ 	.byte	0x03, 0x1b
        /*004e*/ 	.short	0x00ff


	//----- nvinfo : EIATTR_MERCURY_ISA_VERSION
	.align		4
        /*0050*/ 	.byte	0x03, 0x5f
        /*0052*/ 	.short	0x0101


	//----- nvinfo : EIATTR_VRC_CTA_INIT_COUNT
	.align		4
        /*0054*/ 	.byte	0x02, 0x4a
	.zero		1
	.zero		1


	//----- nvinfo : EIATTR_EXIT_INSTR_OFFSETS
	.align		4
        /*0058*/ 	.byte	0x04, 0x1c
        /*005a*/ 	.short	(.L_170 - .L_169)


	//   ....[0]....
.L_169:
        /*005c*/ 	.word	0x00000090


	//   ....[1]....
        /*0060*/ 	.word	0x000001d0


	//   ....[2]....
        /*0064*/ 	.word	0x000002c0


	//   ....[3]....
        /*0068*/ 	.word	0x000002f0


	//   ....[4]....
        /*006c*/ 	.word	0x000003c0


	//----- nvinfo : EIATTR_CBANK_PARAM_SIZE
	.align		4
.L_170:
        /*0070*/ 	.byte	0x03, 0x19
        /*0072*/ 	.short	0x0018


	//----- nvinfo : EIATTR_PARAM_CBANK
	.align		4
        /*0074*/ 	.byte	0x04, 0x0a
        /*0076*/ 	.short	(.L_172 - .L_171)
	.align		4
.L_171:
        /*0078*/ 	.word	index@(.nv.constant0._Z9derivateXPsS_ii)
        /*007c*/ 	.short	0x0380
        /*007e*/ 	.short	0x0018


	//----- nvinfo : EIATTR_SW_WAR
	.align		4
.L_172:
        /*0080*/ 	.byte	0x04, 0x36
        /*0082*/ 	.short	(.L_174 - .L_173)
.L_173:
        /*0084*/ 	.word	0x00000008
.L_174:


//--------------------- .nv.info._Z16magnitude_kernalPsS_S_ii --------------------------
	.section	.nv.info._Z16magnitude_kernalPsS_S_ii,"",@"SHT_CUDA_INFO"
	.sectionflags	@""
	.align	4


	//----- nvinfo : EIATTR_CUDA_API_VERSION
	.align		4
        /*0000*/ 	.byte	0x04, 0x37
        /*0002*/ 	.short	(.L_176 - .L_175)
.L_175:
        /*0004*/ 	.word	0x00000082


	//----- nvinfo : EIATTR_KPARAM_INFO
	.align		4
.L_176:
        /*0008*/ 	.byte	0x04, 0x17
        /*000a*/ 	.short	(.L_178 - .L_177)
.L_177:
        /*000c*/ 	.word	0x00000000
        /*0010*/ 	.short	0x0004
        /*0012*/ 	.short	0x001c
        /*0014*/ 	.byte	0x00, 0xf0, 0x11, 0x00


	//----- nvinfo : EIATTR_KPARAM_INFO
	.align		4
.L_178:
        /*0018*/ 	.byte	0x04, 0x17
        /*001a*/ 	.short	(.L_180 - .L_179)
.L_179:
        /*001c*/ 	.word	0x00000000
        /*0020*/ 	.short	0x0003
        /*0022*/ 	.short	0x0018
        /*0024*/ 	.byte	0x00, 0xf0, 0x11, 0x00


	//----- nvinfo : EIATTR_KPARAM_INFO
	.align		4
.L_180:
        /*0028*/ 	.byte	0x04, 0x17
        /*002a*/ 	.short	(.L_182 - .L_181)
.L_181:
        /*002c*/ 	.word	0x00000000
        /*0030*/ 	.short	0x0002
        /*0032*/ 	.short	0x0010
        /*0034*/ 	.byte	0x00, 0xf5, 0x21, 0x00


	//----- nvinfo : EIATTR_KPARAM_INFO
	.align		4
.L_182:
        /*0038*/ 	.byte	0x04, 0x17
        /*003a*/ 	.short	(.L_184 - .L_183)
.L_183:
        /*003c*/ 	.word	0x00000000
        /*0040*/ 	.short	0x0001
        /*0042*/ 	.short	0x0008
        /*0044*/ 	.byte	0x00, 0xf5, 0x21, 0x00


	//----- nvinfo : EIATTR_KPARAM_INFO
	.align		4
.L_184:
        /*0048*/ 	.byte	0x04, 0x17
        /*004a*/ 	.short	(.L_186 - .L_185)
.L_185:
        /*004c*/ 	.word	0x00000000
        /*0050*/ 	.short	0x0000
        /*0052*/ 	.short	0x0000
        /*0054*/ 	.byte	0x00, 0xf5, 0x21, 0x00


	//----- nvinfo : EIATTR_SPARSE_MMA_MASK
	.align		4
.L_186:
        /*0058*/ 	.byte	0x03, 0x50
        /*005a*/ 	.short	0x0000


	//----- nvinfo : EIATTR_MAXREG_COUNT
	.align		4
        /*005c*/ 	.byte	0x03, 0x1b
        /*005e*/ 	.short	0x00ff


	//----- nvinfo : EIATTR_MERCURY_ISA_VERSION
	.align		4
        /*0060*/ 	.byte	0x03, 0x5f
        /*0062*/ 	.short	0x0101


	//----- nvinfo : EIATTR_VRC_CTA_INIT_COUNT
	.align		4
        /*0064*/ 	.byte	0x02, 0x4a
	.zero		1
	.zero		1


	//----- nvinfo : EIATTR_EXIT_INSTR_OFFSETS
	.align		4
        /*0068*/ 	.byte	0x04, 0x1c
        /*006a*/ 	.short	(.L_188 - .L_187)


	//   ....[0]....
.L_187:
        /*006c*/ 	.word	0x000000a0


	//   ....[1]....
        /*0070*/ 	.word	0x000002d0


	//----- nvinfo : EIATTR_CRS_STACK_SIZE
	.align		4
.L_188:
        /*0074*/ 	.byte	0x04, 0x1e
        /*0076*/ 	.short	(.L_190 - .L_189)
.L_189:
        /*0078*/ 	.word	0x00000000


	//----- nvinfo : EIATTR_CBANK_PARAM_SIZE
	.align		4
.L_190:
        /*007c*/ 	.byte	0x03, 0x19
        /*007e*/ 	.short	0x0020


	//----- nvinfo : EIATTR_PARAM_CBANK
	.align		4
        /*0080*/ 	.byte	0x04, 0x0a
        /*0082*/ 	.short	(.L_192 - .L_191)
	.align		4
.L_191:
        /*0084*/ 	.word	index@(.nv.constant0._Z16magnitude_kernalPsS_S_ii)
        /*0088*/ 	.short	0x0380
        /*008a*/ 	.short	0x0020


	//----- nvinfo : EIATTR_SW_WAR
	.align		4
.L_192:
        /*008c*/ 	.byte	0x04, 0x36
        /*008e*/ 	.short	(.L_194 - .L_193)
.L_193:
        /*0090*/ 	.word	0x00000008
.L_194:


//--------------------- .nv.callgraph             --------------------------
	.section	.nv.callgraph,"",@"SHT_CUDA_CALLGRAPH"
	.align	4
	.sectionentsize	8
	.align		4
        /*0000*/ 	.word	0x00000000
	.align		4
        /*0004*/ 	.word	0xffffffff
	.align		4
        /*0008*/ 	.word	0x00000000
	.align		4
        /*000c*/ 	.word	0xfffffffe
	.align		4
        /*0010*/ 	.word	0x00000000
	.align		4
        /*0014*/ 	.word	0xfffffffd
	.align		4
        /*0018*/ 	.word	0x00000000
	.align		4
        /*001c*/ 	.word	0xfffffffc


//--------------------- .nv.constant3             --------------------------
	.section	.nv.constant3,"a",@progbits
	.align	4
.nv.constant3:
	.type		kernelDeviceConstant,@object
	.size		kernelDeviceConstant,(.L_0 - kernelDeviceConstant)
kernelDeviceConstant:
	.zero		120
.L_0:


//--------------------- .text._Z5blurYPfPsS_iii   --------------------------
	.section	.text._Z5blurYPfPsS_iii,"ax",@progbits
	.align	128
        .global         _Z5blurYPfPsS_iii
        .type           _Z5blurYPfPsS_iii,@function
        .size           _Z5blurYPfPsS_iii,(.L_x_80 - _Z5blurYPfPsS_iii)
        .other          _Z5blurYPfPsS_iii,@"STO_CUDA_ENTRY STV_DEFAULT"
_Z5blurYPfPsS_iii:
.text._Z5blurYPfPsS_iii:
[----:B------:R-:W-:Y:S01]  /*0000*/  LDC R1, c[0x0][0x37c] ;  /* 0x0000df00ff017b82 */ /* 0x000fe20000000800 */
[----:B------:R-:W0:Y:S07]  /*0010*/  S2R R0, SR_TID.X ;  /* 0x0000000000007919 */ /* 0x000e2e0000002100 */
[----:B------:R-:W0:Y:S01]  /*0020*/  S2UR UR4, SR_CTAID.X ;  /* 0x00000000000479c3 */ /* 0x000e220000002500 */
[----:B------:R-:W1:Y:S01]  /*0030*/  LDCU UR5, c[0x0][0x3a0] ;  /* 0x00007400ff0577ac */ /* 0x000e620008000800 */
[----:B------:R-:W2:Y:S06]  /*0040*/  LDCU UR7, c[0x0][0x39c] ;  /* 0x00007380ff0777ac */ /* 0x000eac0008000800 */
[----:B------:R-:W0:Y:S08]  /*0050*/  LDC R3, c[0x0][0x360] ;  /* 0x0000d800ff037b82 */ /* 0x000e300000000800 */
[----:B------:R-:W3:Y:S01]  /*0060*/  S2UR UR6, SR_CTAID.Y ;  /* 0x00000000000679c3 */ /* 0x000ee20000002600 */
[----:B-1----:R-:W-:-:S02]  /*0070*/  IMAD.U32 R14, RZ, RZ, UR5 ;  /* 0x00000005ff0e7e24 */ /* 0x002fc4000f8e00ff */
[----:B--2---:R-:W-:Y:S02]  /*0080*/  IMAD.U32 R23, RZ, RZ, UR7 ;  /* 0x00000007ff177e24 */ /* 0x004fe4000f8e00ff */
[----:B0-----:R-:W-:-:S05]  /*0090*/  IMAD R3, R3, UR4, R0 ;  /* 0x0000000403037c24 */ /* 0x001fca000f8e0200 */
[----:B------:R-:W-:-:S04]  /*00a0*/  ISETP.GE.AND P0, PT, R3, R14, PT ;  /* 0x0000000e0300720c */ /* 0x000fc80003f06270 */
[----:B---3--:R-:W-:-:S13]  /*00b0*/  ISETP.LE.OR P0, PT, R23, UR6, P0 ;  /* 0x0000000617007c0c */ /* 0x008fda0008703670 */
[----:B------:R-:W-:Y:S05]  /*00c0*/  @P0 EXIT ;  /* 0x000000000000094d */ /* 0x000fea0003800000 */
[----:B------:R-:W0:Y:S01]  /*00d0*/  LDC R8, c[0x0][0x398] ;  /* 0x0000e600ff087b82 */ /* 0x000e220000000800 */
[----:B------:R-:W1:Y:S01]  /*00e0*/  LDCU.64 UR8, c[0x0][0x358] ;  /* 0x00006b00ff0877ac */ /* 0x000e620008000a00 */
[----:B------:R-:W-:Y:S02]  /*00f0*/  HFMA2 R4, -RZ, RZ, 0, 0 ;  /* 0x00000000ff047431 */ /* 0x000fe400000001ff */
[----:B------:R-:W-:Y:S01]  /*0100*/  IMAD.MOV.U32 R5, RZ, RZ, 0x7ff80000 ;  /* 0x7ff80000ff057424 */ /* 0x000fe200078e00ff */
[----:B0-----:R-:W-:-:S13]  /*0110*/  ISETP.GE.AND P0, PT, R8, RZ, PT ;  /* 0x000000ff0800720c */ /* 0x001fda0003f06270 */
[----:B-1----:R-:W-:Y:S05]  /*0120*/  @!P0 BRA `(.L_x_0) ;  /* 0x0000000c00a48947 */ /* 0x002fea0003800000 */
[----:B------:R-:W-:Y:S01]  /*0130*/  ISETP.GE.U32.AND P0, PT, R8, 0x4, PT ;  /* 0x000000040800780c */ /* 0x000fe20003f06070 */
[----:B------:R-:W-:Y:S01]  /*0140*/  IMAD.MOV R21, RZ, RZ, -R8 ;  /* 0x000000ffff157224 */ /* 0x000fe200078e0a08 */
[----:B------:R-:W-:Y:S01]  /*0150*/  MOV R2, RZ ;  /* 0x000000ff00027202 */ /* 0x000fe20000000f00 */
[----:B------:R-:W-:-:S10]  /*0160*/  IMAD.MOV.U32 R0, RZ, RZ, RZ ;  /* 0x000000ffff007224 */ /* 0x000fd400078e00ff */
[----:B------:R-:W-:Y:S05]  /*0170*/  @!P0 BRA `(.L_x_1) ;  /* 0x0000000400c88947 */ /* 0x000fea0003800000 */
[----:B------:R-:W0:Y:S01]  /*0180*/  LDC R7, c[0x0][0x3a0] ;  /* 0x0000e800ff077b82 */ /* 0x000e220000000800 */
[C---:B------:R-:W-:Y:S01]  /*0190*/  IMAD.SHL.U32 R5, R8.reuse, 0x2, RZ ;  /* 0x0000000208057824 */ /* 0x040fe200078e00ff */
[C---:B------:R-:W-:Y:S01]  /*01a0*/  IADD3 R21, PT, PT, -R8.reuse, 0x3, RZ ;  /* 0x0000000308157810 */ /* 0x040fe20007ffe1ff */
[----:B------:R-:W-:Y:S01]  /*01b0*/  IMAD.MOV.U32 R4, RZ, RZ, 0x3 ;  /* 0x00000003ff047424 */ /* 0x000fe200078e00ff */
[----:B------:R-:W-:Y:S02]  /*01c0*/  IADD3 R8, PT, PT, -R8, UR6, RZ ;  /* 0x0000000608087c10 */ /* 0x000fe4000fffe1ff */
[----:B------:R-:W-:Y:S02]  /*01d0*/  LOP3.LUT R22, R5, 0xfffffff8, RZ, 0xc0, !PT ;  /* 0xfffffff805167812 */ /* 0x000fe400078ec0ff */
[----:B------:R-:W1:Y:S01]  /*01e0*/  LDC R23, c[0x0][0x39c] ;  /* 0x0000e700ff177b82 */ /* 0x000e620000000800 */
[C---:B------:R-:W-:Y:S01]  /*01f0*/  IADD3 R9, PT, PT, R8.reuse, 0x3, RZ ;  /* 0x0000000308097810 */ /* 0x040fe20007ffe0ff */
[C---:B------:R-:W-:Y:S01]  /*0200*/  IMAD R20, R8.reuse, R14, R14 ;  /* 0x0000000e08147224 */ /* 0x040fe200078e020e */
[C---:B------:R-:W-:Y:S01]  /*0210*/  IADD3 R19, PT, PT, R8.reuse, 0x6, RZ ;  /* 0x0000000608137810 */ /* 0x040fe20007ffe0ff */
[C---:B------:R-:W-:Y:S01]  /*0220*/  VIADD R5, R8.reuse, 0x2 ;  /* 0x0000000208057836 */ /* 0x040fe20000000000 */
[----:B------:R-:W-:Y:S01]  /*0230*/  MOV R2, RZ ;  /* 0x000000ff00027202 */ /* 0x000fe20000000f00 */
[----:B------:R-:W-:Y:S01]  /*0240*/  VIADD R10, R8, 0x4 ;  /* 0x00000004080a7836 */ /* 0x000fe20000000000 */
[----:B------:R-:W-:Y:S01]  /*0250*/  IADD3 R22, PT, PT, -R22, RZ, RZ ;  /* 0x000000ff16167210 */ /* 0x000fe20007ffe1ff */
[----:B------:R-:W2:Y:S01]  /*0260*/  LDC.64 R12, c[0x0][0x390] ;  /* 0x0000e400ff0c7b82 */ /* 0x000ea20000000a00 */
[----:B------:R-:W-:-:S02]  /*0270*/  VIADD R11, R8, 0x5 ;  /* 0x00000005080b7836 */ /* 0x000fc40000000000 */
[----:B------:R-:W-:Y:S02]  /*0280*/  VIADD R18, R8, 0x7 ;  /* 0x0000000708127836 */ /* 0x000fe40000000000 */
[-CC-:B------:R-:W-:Y:S02]  /*0290*/  IMAD R5, R5, R14.reuse, R3.reuse ;  /* 0x0000000e05057224 */ /* 0x180fe400078e0203 */
[-CC-:B------:R-:W-:Y:S02]  /*02a0*/  IMAD R9, R9, R14.reuse, R3.reuse ;  /* 0x0000000e09097224 */ /* 0x180fe400078e0203 */
[-CC-:B------:R-:W-:Y:S02]  /*02b0*/  IMAD R10, R10, R14.reuse, R3.reuse ;  /* 0x0000000e0a0a7224 */ /* 0x180fe400078e0203 */
[-CC-:B------:R-:W-:Y:S02]  /*02c0*/  IMAD R11, R11, R14.reuse, R3.reuse ;  /* 0x0000000e0b0b7224 */ /* 0x180fe400078e0203 */
[----:B------:R-:W-:-:S02]  /*02d0*/  IMAD R19, R19, R14, R3 ;  /* 0x0000000e13137224 */ /* 0x000fc400078e0203 */
[-CC-:B------:R-:W-:Y:S02]  /*02e0*/  IMAD R18, R18, R14.reuse, R3.reuse ;  /* 0x0000000e12127224 */ /* 0x180fe400078e0203 */
[----:B------:R-:W-:Y:S02]  /*02f0*/  IMAD R6, R8, R14, R3 ;  /* 0x0000000e08067224 */ /* 0x000fe400078e0203 */
[----:B------:R-:W-:-:S07]  /*0300*/  IMAD.IADD R20, R3, 0x1, R20 ;  /* 0x0000000103147824 */ /* 0x000fce00078e0214 */
.L_x_2:
[----:B-1----:R-:W-:Y:S01]  /*0310*/  ISETP.GE.AND P1, PT, R8, R23, PT ;  /* 0x000000170800720c */ /* 0x002fe20003f26270 */
[----:B------:R-:W-:-:S03]  /*0320*/  VIADD R15, R4, 0xfffffffd ;  /* 0xfffffffd040f7836 */ /* 0x000fc60000000000 */
[----:B------:R-:W-:Y:S01]  /*0330*/  ISETP.LT.OR P1, PT, R8, RZ, P1 ;  /* 0x000000ff0800720c */ /* 0x000fe20000f21670 */
[----:B--2---:R-:W-:-:S12]  /*0340*/  IMAD.WIDE R14, R15, 0x4, R12 ;  /* 0x000000040f0e7825 */ /* 0x004fd800078e020c */
[----:B------:R-:W1:Y:S01]  /*0350*/  @!P1 LDC.64 R28, c[0x0][0x380] ;  /* 0x0000e000ff1c9b82 */ /* 0x000e620000000a00 */
[----:B------:R-:W-:Y:S01]  /*0360*/  VIADD R16, R8, 0x1 ;  /* 0x0000000108107836 */ /* 0x000fe20000000000 */
[----:B------:R-:W2:Y:S04]  /*0370*/  @!P1 LDG.E R24, desc[UR8][R14.64] ;  /* 0x000000080e189981 */ /* 0x000ea8000c1e1900 */
[----:B------:R-:W-:-:S04]  /*0380*/  ISETP.GE.AND P2, PT, R16, R23, PT ;  /* 0x000000171000720c */ /* 0x000fc80003f46270 */
[----:B------:R-:W-:-:S13]  /*0390*/  ISETP.LT.OR P2, PT, R16, RZ, P2 ;  /* 0x000000ff1000720c */ /* 0x000fda0001741670 */
[----:B------:R-:W3:Y:S01]  /*03a0*/  @!P2 LDC.64 R16, c[0x0][0x380] ;  /* 0x0000e000ff10ab82 */ /* 0x000ee20000000a00 */
[----:B-1----:R-:W-:Y:S01]  /*03b0*/  @!P1 IMAD.WIDE R28, R6, 0x4, R28 ;  /* 0x00000004061c9825 */ /* 0x002fe200078e021c */
[----:B------:R-:W4:Y:S05]  /*03c0*/  @!P2 LDG.E R25, desc[UR8][R14.64+0x4] ;  /* 0x000004080e19a981 */ /* 0x000f2a000c1e1900 */
[----:B------:R-:W5:Y:S01]  /*03d0*/  @!P1 LDG.E R29, desc[UR8][R28.64] ;  /* 0x000000081c1d9981 */ /* 0x000f62000c1e1900 */
[----:B---3--:R-:W-:-:S06]  /*03e0*/  @!P2 IMAD.WIDE R26, R20, 0x4, R16 ;  /* 0x00000004141aa825 */ /* 0x008fcc00078e0210 */
[----:B------:R-:W4:Y:S01]  /*03f0*/  @!P2 LDG.E R27, desc[UR8][R26.64] ;  /* 0x000000081a1ba981 */ /* 0x000f22000c1e1900 */
[----:B------:R-:W-:-:S04]  /*0400*/  IADD3 R16, PT, PT, R8, 0x2, RZ ;  /* 0x0000000208107810 */ /* 0x000fc80007ffe0ff */
[----:B------:R-:W-:-:S04]  /*0410*/  ISETP.GE.AND P0, PT, R16, R23, PT ;  /* 0x000000171000720c */ /* 0x000fc80003f06270 */
[----:B------:R-:W-:-:S13]  /*0420*/  ISETP.LT.OR P0, PT, R16, RZ, P0 ;  /* 0x000000ff1000720c */ /* 0x000fda0000701670 */
[----:B------:R-:W1:Y:S01]  /*0430*/  @!P0 LDC.64 R16, c[0x0][0x380] ;  /* 0x0000e000ff108b82 */ /* 0x000e620000000a00 */
[----:B--2---:R-:W-:Y:S01]  /*0440*/  @!P1 FADD R2, R2, R24 ;  /* 0x0000001802029221 */ /* 0x004fe20000000000 */
[----:B-----5:R-:W-:Y:S01]  /*0450*/  @!P1 FFMA R0, R29, R24, R0 ;  /* 0x000000181d009223 */ /* 0x020fe20000000000 */
[----:B-1----:R-:W-:Y:S01]  /*0460*/  @!P0 IMAD.WIDE R28, R5, 0x4, R16 ;  /* 0x00000004051c8825 */ /* 0x002fe200078e0210 */
[----:B------:R-:W2:Y:S03]  /*0470*/  @!P0 LDG.E R24, desc[UR8][R14.64+0x8] ;  /* 0x000008080e188981 */ /* 0x000ea6000c1e1900 */
[----:B------:R-:W-:Y:S02]  /*0480*/  VIADD R16, R8, 0x3 ;  /* 0x0000000308107836 */ /* 0x000fe40000000000 */
[----:B------:R-:W3:Y:S03]  /*0490*/  @!P0 LDG.E R29, desc[UR8][R28.64] ;  /* 0x000000081c1d8981 */ /* 0x000ee6000c1e1900 */
[----:B------:R-:W-:-:S04]  /*04a0*/  ISETP.GE.AND P1, PT, R16, R23, PT ;  /* 0x000000171000720c */ /* 0x000fc80003f26270 */
[----:B------:R-:W-:-:S13]  /*04b0*/  ISETP.LT.OR P1, PT, R16, RZ, P1 ;  /* 0x000000ff1000720c */ /* 0x000fda0000f21670 */
[----:B------:R-:W1:Y:S01]  /*04c0*/  @!P1 LDC.64 R16, c[0x0][0x380] ;  /* 0x0000e000ff109b82 */ /* 0x000e620000000a00 */
[----:B----4-:R-:W-:Y:S01]  /*04d0*/  @!P2 FFMA R0, R27, R25, R0 ;  /* 0x000000191b00a223 */ /* 0x010fe20000000000 */
[----:B------:R-:W-:Y:S02]  /*04e0*/  @!P2 FADD R2, R2, R25 ;  /* 0x000000190202a221 */ /* 0x000fe40000000000 */
[----:B------:R-:W4:Y:S01]  /*04f0*/  @!P1 LDG.E R25, desc[UR8][R14.64+0xc] ;  /* 0x00000c080e199981 */ /* 0x000f22000c1e1900 */
[----:B-1----:R-:W-:-:S06]  /*0500*/  @!P1 IMAD.WIDE R26, R9, 0x4, R16 ;  /* 0x00000004091a9825 */ /* 0x002fcc00078e0210 */
[----:B------:R-:W5:Y:S01]  /*0510*/  @!P1 LDG.E R27, desc[UR8][R26.64] ;  /* 0x000000081a1b9981 */ /* 0x000f62000c1e1900 */
[----:B------:R-:W-:-:S05]  /*0520*/  VIADD R16, R8, 0x4 ;  /* 0x0000000408107836 */ /* 0x000fca0000000000 */
[----:B------:R-:W-:-:S04]  /*0530*/  ISETP.GE.AND P2, PT, R16, R23, PT ;  /* 0x000000171000720c */ /* 0x000fc80003f46270 */
[----:B------:R-:W-:-:S13]  /*0540*/  ISETP.LT.OR P2, PT, R16, RZ, P2 ;  /* 0x000000ff1000720c */ /* 0x000fda0001741670 */
[----:B------:R-:W1:Y:S01]  /*0550*/  @!P2 LDC.64 R16, c[0x0][0x380] ;  /* 0x0000e000ff10ab82 */ /* 0x000e620000000a00 */
[----:B--2---:R-:W-:Y:S01]  /*0560*/  @!P0 FADD R2, R2, R24 ;  /* 0x0000001802028221 */ /* 0x004fe20000000000 */
[----:B---3--:R-:W-:Y:S01]  /*0570*/  @!P0 FFMA R0, R29, R24, R0 ;  /* 0x000000181d008223 */ /* 0x008fe20000000000 */
[----:B-1----:R-:W-:Y:S01]  /*0580*/  @!P2 IMAD.WIDE R28, R10, 0x4, R16 ;  /* 0x000000040a1ca825 */ /* 0x002fe200078e0210 */
[----:B------:R-:W-:Y:S01]  /*0590*/  IADD3 R16, PT, PT, R8, 0x5, RZ ;  /* 0x0000000508107810 */ /* 0x000fe20007ffe0ff */
[----:B------:R-:W2:Y:S03]  /*05a0*/  @!P2 LDG.E R24, desc[UR8][R14.64+0x10] ;  /* 0x000010080e18a981 */ /* 0x000ea6000c1e1900 */
[C---:B------:R-:W-:Y:S01]  /*05b0*/  ISETP.GE.AND P0, PT, R16.reuse, R23, PT ;  /* 0x000000171000720c */ /* 0x040fe20003f06270 */
[----:B------:R-:W3:Y:S03]  /*05c0*/  @!P2 LDG.E R29, desc[UR8][R28.64] ;  /* 0x000000081c1da981 */ /* 0x000ee6000c1e1900 */
[----:B------:R-:W-:-:S13]  /*05d0*/  ISETP.LT.OR P0, PT, R16, RZ, P0 ;  /* 0x000000ff1000720c */ /* 0x000fda0000701670 */
[----:B------:R-:W1:Y:S01]  /*05e0*/  @!P0 LDC.64 R16, c[0x0][0x380] ;  /* 0x0000e000ff108b82 */ /* 0x000e620000000a00 */
[----:B----4-:R-:W-:Y:S01]  /*05f0*/  @!P1 FADD R2, R2, R25 ;  /* 0x0000001902029221 */ /* 0x010fe20000000000 */
[----:B-----5:R-:W-:Y:S01]  /*0600*/  @!P1 FFMA R0, R27, R25, R0 ;  /* 0x000000191b009223 */ /* 0x020fe20000000000 */
[----:B-1----:R-:W-:-:S05]  /*0610*/  @!P0 IMAD.WIDE R26, R11, 0x4, R16 ;  /* 0x000000040b1a8825 */ /* 0x002fca00078e0210 */
[----:B------:R-:W4:Y:S04]  /*0620*/  @!P0 LDG.E R25, desc[UR8][R26.64] ;  /* 0x000000081a198981 */ /* 0x000f28000c1e1900 */
[----:B------:R-:W4:Y:S01]  /*0630*/  @!P0 LDG.E R27, desc[UR8][R14.64+0x14] ;  /* 0x000014080e1b8981 */ /* 0x000f22000c1e1900 */
[----:B------:R-:W-:-:S05]  /*0640*/  VIADD R16, R8, 0x6 ;  /* 0x0000000608107836 */ /* 0x000fca0000000000 */
[----:B------:R-:W-:-:S04]  /*0650*/  ISETP.GE.AND P1, PT, R16, R23, PT ;  /* 0x000000171000720c */ /* 0x000fc80003f26270 */
[----:B------:R-:W-:-:S13]  /*0660*/  ISETP.LT.OR P1, PT, R16, RZ, P1 ;  /* 0x000000ff1000720c */ /* 0x000fda0000f21670 */
[----:B------:R-:W1:Y:S02]  /*0670*/  @!P1 LDC.64 R16, c[0x0][0x380] ;  /* 0x0000e000ff109b82 */ /* 0x000e640000000a00 */
[----:B-1----:R-:W-:-:S06]  /*0680*/  @!P1 IMAD.WIDE R16, R19, 0x4, R16 ;  /* 0x0000000413109825 */ /* 0x002fcc00078e0210 */
[----:B------:R-:W5:Y:S01]  /*0690*/  @!P1 LDG.E R17, desc[UR8][R16.64] ;  /* 0x0000000810119981 */ /* 0x000f62000c1e1900 */
[----:B--2---:R-:W-:Y:S01]  /*06a0*/  @!P2 FADD R2, R2, R24 ;  /* 0x000000180202a221 */ /* 0x004fe20000000000 */
[----:B---3--:R-:W-:Y:S01]  /*06b0*/  @!P2 FFMA R0, R29, R24, R0 ;  /* 0x000000181d00a223 */ /* 0x008fe20000000000 */
[----:B------:R-:W-:Y:S01]  /*06c0*/  VIADD R24, R8, 0x7 ;  /* 0x0000000708187836 */ /* 0x000fe20000000000 */
[----:B------:R-:W2:Y:S04]  /*06d0*/  @!P1 LDG.E R29, desc[UR8][R14.64+0x18] ;  /* 0x000018080e1d9981 */ /* 0x000ea8000c1e1900 */
[----:B------:R-:W-:-:S04]  /*06e0*/  ISETP.GE.AND P2, PT, R24, R23, PT ;  /* 0x000000171800720c */ /* 0x000fc80003f46270 */
[----:B------:R-:W-:-:S13]  /*06f0*/  ISETP.LT.OR P2, PT, R24, RZ, P2 ;  /* 0x000000ff1800720c */ /* 0x000fda0001741670 */
[----:B------:R0:W3:Y:S01]  /*0700*/  @!P2 LDG.E R26, desc[UR8][R14.64+0x1c] ;  /* 0x00001c080e1aa981 */ /* 0x0000e2000c1e1900 */
[----:B----4-:R-:W-:Y:S02]  /*0710*/  @!P0 FFMA R0, R25, R27, R0 ;  /* 0x0000001b19008223 */ /* 0x010fe40000000000 */
[----:B------:R-:W1:Y:S02]  /*0720*/  @!P2 LDC.64 R24, c[0x0][0x380] ;  /* 0x0000e000ff18ab82 */ /* 0x000e640000000a00 */
[----:B-1----:R-:W-:-:S06]  /*0730*/  @!P2 IMAD.WIDE R24, R18, 0x4, R24 ;  /* 0x000000041218a825 */ /* 0x002fcc00078e0218 */
[----:B------:R-:W4:Y:S01]  /*0740*/  @!P2 LDG.E R25, desc[UR8][R24.64] ;  /* 0x000000081819a981 */ /* 0x000f22000c1e1900 */
[----:B------:R-:W-:Y:S01]  /*0750*/  IADD3 R22, PT, PT, R22, 0x8, RZ ;  /* 0x0000000816167810 */ /* 0x000fe20007ffe0ff */
[----:B------:R-:W-:-:S03]  /*0760*/  @!P0 FADD R2, R2, R27 ;  /* 0x0000001b02028221 */ /* 0x000fc60000000000 */
[----:B------:R-:W-:Y:S02]  /*0770*/  ISETP.NE.AND P0, PT, R22, RZ, PT ;  /* 0x000000ff1600720c */ /* 0x000fe40003f05270 */
[----:B0-----:R-:W-:Y:S01]  /*0780*/  MOV R14, R7 ;  /* 0x00000007000e7202 */ /* 0x001fe20000000f00 */
[----:B------:R-:W-:Y:S01]  /*0790*/  VIADD R21, R21, 0x8 ;  /* 0x0000000815157836 */ /* 0x000fe20000000000 */
[----:B------:R-:W-:Y:S01]  /*07a0*/  IADD3 R8, PT, PT, R8, 0x8, RZ ;  /* 0x0000000808087810 */ /* 0x000fe20007ffe0ff */
[----:B------:R-:W-:Y:S01]  /*07b0*/  VIADD R4, R4, 0x8 ;  /* 0x0000000804047836 */ /* 0x000fe20000000000 */
[C---:B------:R-:W-:Y:S01]  /*07c0*/  LEA R20, R14.reuse, R20, 0x3 ;  /* 0x000000140e147211 */ /* 0x040fe200078e18ff */
[C---:B------:R-:W-:Y:S01]  /*07d0*/  IMAD R6, R14.reuse, 0x8, R6 ;  /* 0x000000080e067824 */ /* 0x040fe200078e0206 */
[C---:B------:R-:W-:Y:S01]  /*07e0*/  LEA R9, R14.reuse, R9, 0x3 ;  /* 0x000000090e097211 */ /* 0x040fe200078e18ff */
[C---:B------:R-:W-:Y:S01]  /*07f0*/  IMAD R5, R14.reuse, 0x8, R5 ;  /* 0x000000080e057824 */ /* 0x040fe200078e0205 */
[C---:B------:R-:W-:Y:S01]  /*0800*/  LEA R11, R14.reuse, R11, 0x3 ;  /* 0x0000000b0e0b7211 */ /* 0x040fe200078e18ff */
[C---:B------:R-:W-:Y:S01]  /*0810*/  IMAD R10, R14.reuse, 0x8, R10 ;  /* 0x000000080e0a7824 */ /* 0x040fe200078e020a */
[C---:B------:R-:W-:Y:S01]  /*0820*/  LEA R18, R14.reuse, R18, 0x3 ;  /* 0x000000120e127211 */ /* 0x040fe200078e18ff */
[----:B------:R-:W-:-:S02]  /*0830*/  IMAD R19, R14, 0x8, R19 ;  /* 0x000000080e137824 */ /* 0x000fc400078e0213 */
[----:B--2---:R-:W-:Y:S01]  /*0840*/  @!P1 FADD R2, R2, R29 ;  /* 0x0000001d02029221 */ /* 0x004fe20000000000 */
[----:B-----5:R-:W-:-:S03]  /*0850*/  @!P1 FFMA R0, R17, R29, R0 ;  /* 0x0000001d11009223 */ /* 0x020fc60000000000 */
[----:B---3--:R-:W-:Y:S01]  /*0860*/  @!P2 FADD R2, R2, R26 ;  /* 0x0000001a0202a221 */ /* 0x008fe20000000000 */
[----:B----4-:R-:W-:Y:S01]  /*0870*/  @!P2 FFMA R0, R25, R26, R0 ;  /* 0x0000001a1900a223 */ /* 0x010fe20000000000 */
[----:B------:R-:W-:Y:S06]  /*0880*/  @P0 BRA `(.L_x_2) ;  /* 0xfffffff800a00947 */ /* 0x000fec000383ffff */
[----:B------:R-:W-:-:S07]  /*0890*/  VIADD R21, R21, 0xfffffffd ;  /* 0xfffffffd15157836 */ /* 0x000fce0000000000 */
.L_x_1:
[----:B------:R-:W0:Y:S02]  /*08a0*/  LDCU UR7, c[0x0][0x398] ;  /* 0x00007300ff0777ac */ /* 0x000e240008000800 */
[----:B0-----:R-:W-:Y:S02]  /*08b0*/  USHF.L.U32 UR4, UR7, 0x1, URZ ;  /* 0x0000000107047899 */ /* 0x001fe400080006ff */
[----:B------:R-:W-:Y:S02]  /*08c0*/  ULOP3.LUT UR5, UR7, 0x1, URZ, 0xc0, !UPT ;  /* 0x0000000107057892 */ /* 0x000fe4000f8ec0ff */
[----:B------:R-:W-:Y:S02]  /*08d0*/  ULOP3.LUT UR4, UR4, 0x6, URZ, 0xc0, !UPT ;  /* 0x0000000604047892 */ /* 0x000fe4000f8ec0ff */
[----:B------:R-:W-:Y:S02]  /*08e0*/  UISETP.NE.U32.AND UP1, UPT, UR5, 0x1, UPT ;  /* 0x000000010500788c */ /* 0x000fe4000bf25070 */
[----:B------:R-:W-:-:S09]  /*08f0*/  UISETP.GE.U32.AND UP0, UPT, UR4, 0x3, UPT ;  /* 0x000000030400788c */ /* 0x000fd2000bf06070 */
[----:B------:R-:W-:Y:S05]  /*0900*/  BRA.U !UP0, `(.L_x_3) ;  /* 0x0000000108b07547 */ /* 0x000fea000b800000 */
[C---:B------:R-:W-:Y:S01]  /*0910*/  IADD3 R18, PT, PT, R21.reuse, UR6, RZ ;  /* 0x0000000615127c10 */ /* 0x040fe2000fffe0ff */
[----:B------:R-:W0:Y:S01]  /*0920*/  LDC.64 R4, c[0x0][0x390] ;  /* 0x0000e400ff047b82 */ /* 0x000e220000000a00 */
[----:B------:R-:W-:Y:S02]  /*0930*/  IADD3 R15, PT, PT, R21, UR7, RZ ;  /* 0x00000007150f7c10 */ /* 0x000fe4000fffe0ff */
[CC--:B------:R-:W-:Y:S01]  /*0940*/  ISETP.GE.AND P0, PT, R18.reuse, R23.reuse, PT ;  /* 0x000000171200720c */ /* 0x0c0fe20003f06270 */
[C---:B------:R-:W-:Y:S01]  /*0950*/  VIADD R20, R18.reuse, 0x1 ;  /* 0x0000000112147836 */ /* 0x040fe20000000000 */
[C---:B------:R-:W-:Y:S01]  /*0960*/  IADD3 R22, PT, PT, R18.reuse, 0x2, RZ ;  /* 0x0000000212167810 */ /* 0x040fe20007ffe0ff */
[C---:B------:R-:W-:Y:S01]  /*0970*/  VIADD R16, R18.reuse, 0x3 ;  /* 0x0000000312107836 */ /* 0x040fe20000000000 */
[----:B------:R-:W-:Y:S02]  /*0980*/  ISETP.LT.OR P0, PT, R18, RZ, P0 ;  /* 0x000000ff1200720c */ /* 0x000fe40000701670 */
[----:B------:R-:W-:-:S02]  /*0990*/  ISETP.GE.AND P1, PT, R20, R23, PT ;  /* 0x000000171400720c */ /* 0x000fc40003f26270 */
[-C--:B------:R-:W-:Y:S02]  /*09a0*/  ISETP.GE.AND P2, PT, R22, R23.reuse, PT ;  /* 0x000000171600720c */ /* 0x080fe40003f46270 */
[----:B------:R-:W-:Y:S02]  /*09b0*/  ISETP.LT.OR P1, PT, R20, RZ, P1 ;  /* 0x000000ff1400720c */ /* 0x000fe40000f21670 */
[----:B------:R-:W-:Y:S02]  /*09c0*/  ISETP.LT.OR P2, PT, R22, RZ, P2 ;  /* 0x000000ff1600720c */ /* 0x000fe40001741670 */
[----:B------:R-:W-:-:S03]  /*09d0*/  ISETP.GE.AND P3, PT, R16, R23, PT ;  /* 0x000000171000720c */ /* 0x000fc60003f66270 */
[----:B------:R-:W1:Y:S01]  /*09e0*/  @!P0 LDC.64 R12, c[0x0][0x380] ;  /* 0x0000e000ff0c8b82 */ /* 0x000e620000000a00 */
[----:B------:R-:W-:Y:S01]  /*09f0*/  ISETP.LT.OR P3, PT, R16, RZ, P3 ;  /* 0x000000ff1000720c */ /* 0x000fe20001f61670 */
[----:B------:R-:W-:Y:S02]  /*0a00*/  @!P0 IMAD R17, R18, R14, R3 ;  /* 0x0000000e12118224 */ /* 0x000fe400078e0203 */
[----:B0-----:R-:W-:-:S04]  /*0a10*/  IMAD.WIDE R4, R15, 0x4, R4 ;  /* 0x000000040f047825 */ /* 0x001fc800078e0204 */
[----:B------:R-:W0:Y:S01]  /*0a20*/  @!P1 LDC.64 R10, c[0x0][0x380] ;  /* 0x0000e000ff0a9b82 */ /* 0x000e220000000a00 */
[----:B------:R-:W-:-:S07]  /*0a30*/  @!P1 IMAD R15, R20, R14, R3 ;  /* 0x0000000e140f9224 */ /* 0x000fce00078e0203 */
[----:B------:R-:W2:Y:S01]  /*0a40*/  @!P2 LDC.64 R8, c[0x0][0x380] ;  /* 0x0000e000ff08ab82 */ /* 0x000ea20000000a00 */
[----:B------:R-:W-:Y:S01]  /*0a50*/  @!P3 IMAD R19, R16, R14, R3 ;  /* 0x0000000e1013b224 */ /* 0x000fe200078e0203 */
[----:B------:R-:W3:Y:S06]  /*0a60*/  @!P3 LDG.E R25, desc[UR8][R4.64+0xc] ;  /* 0x00000c080419b981 */ /* 0x000eec000c1e1900 */
[----:B------:R-:W4:Y:S01]  /*0a70*/  @!P3 LDC.64 R6, c[0x0][0x380] ;  /* 0x0000e000ff06bb82 */ /* 0x000f220000000a00 */
[----:B-1----:R-:W-:-:S04]  /*0a80*/  @!P0 IMAD.WIDE R12, R17, 0x4, R12 ;  /* 0x00000004110c8825 */ /* 0x002fc800078e020c */
[----:B------:R-:W-:Y:S02]  /*0a90*/  @!P2 IMAD R17, R22, R14, R3 ;  /* 0x0000000e1611a224 */ /* 0x000fe400078e0203 */
[----:B------:R-:W5:Y:S01]  /*0aa0*/  @!P0 LDG.E R13, desc[UR8][R12.64] ;  /* 0x000000080c0d8981 */ /* 0x000f62000c1e1900 */
[----:B0-----:R-:W-:-:S03]  /*0ab0*/  @!P1 IMAD.WIDE R10, R15, 0x4, R10 ;  /* 0x000000040f0a9825 */ /* 0x001fc600078e020a */
[----:B------:R-:W3:Y:S04]  /*0ac0*/  @!P0 LDG.E R15, desc[UR8][R4.64] ;  /* 0x00000008040f8981 */ /* 0x000ee8000c1e1900 */
[----:B------:R-:W5:Y:S01]  /*0ad0*/  @!P1 LDG.E R11, desc[UR8][R10.64] ;  /* 0x000000080a0b9981 */ /* 0x000f62000c1e1900 */
[----:B--2---:R-:W-:-:S03]  /*0ae0*/  @!P2 IMAD.WIDE R8, R17, 0x4, R8 ;  /* 0x000000041108a825 */ /* 0x004fc600078e0208 */
[----:B------:R-:W2:Y:S04]  /*0af0*/  @!P1 LDG.E R17, desc[UR8][R4.64+0x4] ;  /* 0x0000040804119981 */ /* 0x000ea8000c1e1900 */
[----:B------:R-:W2:Y:S01]  /*0b00*/  @!P2 LDG.E R9, desc[UR8][R8.64] ;  /* 0x000000080809a981 */ /* 0x000ea2000c1e1900 */
[----:B----4-:R-:W-:-:S03]  /*0b10*/  @!P3 IMAD.WIDE R6, R19, 0x4, R6 ;  /* 0x000000041306b825 */ /* 0x010fc600078e0206 */
[----:B------:R-:W4:Y:S04]  /*0b20*/  @!P2 LDG.E R19, desc[UR8][R4.64+0x8] ;  /* 0x000008080413a981 */ /* 0x000f28000c1e1900 */
[----:B------:R-:W4:Y:S01]  /*0b30*/  @!P3 LDG.E R7, desc[UR8][R6.64] ;  /* 0x000000080607b981 */ /* 0x000f22000c1e1900 */
[----:B------:R-:W-:Y:S02]  /*0b40*/  VIADD R21, R21, 0x4 ;  /* 0x0000000415157836 */ /* 0x000fe40000000000 */
[----:B---3--:R-:W-:Y:S01]  /*0b50*/  @!P0 FADD R2, R2, R15 ;  /* 0x0000000f02028221 */ /* 0x008fe20000000000 */
[----:B-----5:R-:W-:-:S03]  /*0b60*/  @!P0 FFMA R0, R13, R15, R0 ;  /* 0x0000000f0d008223 */ /* 0x020fc60000000000 */
[----:B--2---:R-:W-:Y:S01]  /*0b70*/  @!P1 FADD R2, R2, R17 ;  /* 0x0000001102029221 */ /* 0x004fe20000000000 */
[----:B------:R-:W-:-:S03]  /*0b80*/  @!P1 FFMA R0, R11, R17, R0 ;  /* 0x000000110b009223 */ /* 0x000fc60000000000 */
[----:B----4-:R-:W-:Y:S01]  /*0b90*/  @!P2 FADD R2, R2, R19 ;  /* 0x000000130202a221 */ /* 0x010fe20000000000 */
[----:B------:R-:W-:-:S03]  /*0ba0*/  @!P2 FFMA R0, R9, R19, R0 ;  /* 0x000000130900a223 */ /* 0x000fc60000000000 */
[----:B------:R-:W-:Y:S01]  /*0bb0*/  @!P3 FADD R2, R2, R25 ;  /* 0x000000190202b221 */ /* 0x000fe20000000000 */
[----:B------:R-:W-:-:S07]  /*0bc0*/  @!P3 FFMA R0, R7, R25, R0 ;  /* 0x000000190700b223 */ /* 0x000fce0000000000 */
.L_x_3:
[----:B------:R-:W-:Y:S05]  /*0bd0*/  BRA.U UP1, `(.L_x_4) ;  /* 0x0000000101607547 */ /* 0x000fea000b800000 */
[C---:B------:R-:W-:Y:S01]  /*0be0*/  IADD3 R12, PT, PT, R21.reuse, UR6, RZ ;  /* 0x00000006150c7c10 */ /* 0x040fe2000fffe0ff */
[----:B------:R-:W0:Y:S01]  /*0bf0*/  LDC.64 R4, c[0x0][0x390] ;  /* 0x0000e400ff047b82 */ /* 0x000e220000000a00 */
[----:B------:R-:W-:Y:S02]  /*0c00*/  IADD3 R13, PT, PT, R21, UR7, RZ ;  /* 0x00000007150d7c10 */ /* 0x000fe4000fffe0ff */
[C---:B------:R-:W-:Y:S01]  /*0c10*/  ISETP.GE.AND P0, PT, R12.reuse, R23, PT ;  /* 0x000000170c00720c */ /* 0x040fe20003f06270 */
[----:B------:R-:W-:-:S03]  /*0c20*/  VIADD R10, R12, 0x1 ;  /* 0x000000010c0a7836 */ /* 0x000fc60000000000 */
[----:B------:R-:W-:Y:S02]  /*0c30*/  ISETP.LT.OR P0, PT, R12, RZ, P0 ;  /* 0x000000ff0c00720c */ /* 0x000fe40000701670 */
[----:B------:R-:W-:-:S04]  /*0c40*/  ISETP.GE.AND P1, PT, R10, R23, PT ;  /* 0x000000170a00720c */ /* 0x000fc80003f26270 */
[----:B------:R-:W-:-:S07]  /*0c50*/  ISETP.LT.OR P1, PT, R10, RZ, P1 ;  /* 0x000000ff0a00720c */ /* 0x000fce0000f21670 */
[----:B------:R-:W1:Y:S01]  /*0c60*/  @!P0 LDC.64 R8, c[0x0][0x380] ;  /* 0x0000e000ff088b82 */ /* 0x000e620000000a00 */
[----:B------:R-:W-:Y:S02]  /*0c70*/  @!P0 IMAD R11, R12, R14, R3 ;  /* 0x0000000e0c0b8224 */ /* 0x000fe400078e0203 */
[----:B0-----:R-:W-:-:S05]  /*0c80*/  IMAD.WIDE R4, R13, 0x4, R4 ;  /* 0x000000040d047825 */ /* 0x001fca00078e0204 */
[----:B------:R-:W0:Y:S01]  /*0c90*/  @!P1 LDC.64 R6, c[0x0][0x380] ;  /* 0x0000e000ff069b82 */ /* 0x000e220000000a00 */
[----:B------:R-:W-:Y:S02]  /*0ca0*/  @!P1 IMAD R13, R10, R14, R3 ;  /* 0x0000000e0a0d9224 */ /* 0x000fe400078e0203 */
[----:B-1----:R-:W-:Y:S02]  /*0cb0*/  @!P0 IMAD.WIDE R8, R11, 0x4, R8 ;  /* 0x000000040b088825 */ /* 0x002fe400078e0208 */
[----:B------:R-:W2:Y:S04]  /*0cc0*/  @!P0 LDG.E R11, desc[UR8][R4.64] ;  /* 0x00000008040b8981 */ /* 0x000ea8000c1e1900 */
[----:B------:R-:W3:Y:S01]  /*0cd0*/  @!P0 LDG.E R9, desc[UR8][R8.64] ;  /* 0x0000000808098981 */ /* 0x000ee2000c1e1900 */
[----:B0-----:R-:W-:-:S03]  /*0ce0*/  @!P1 IMAD.WIDE R6, R13, 0x4, R6 ;  /* 0x000000040d069825 */ /* 0x001fc600078e0206 */
[----:B------:R-:W4:Y:S04]  /*0cf0*/  @!P1 LDG.E R13, desc[UR8][R4.64+0x4] ;  /* 0x00000408040d9981 */ /* 0x000f28000c1e1900 */
[----:B------:R-:W5:Y:S01]  /*0d00*/  @!P1 LDG.E R7, desc[UR8][R6.64] ;  /* 0x0000000806079981 */ /* 0x000f62000c1e1900 */
[----:B------:R-:W-:Y:S02]  /*0d10*/  VIADD R21, R21, 0x2 ;  /* 0x0000000215157836 */ /* 0x000fe40000000000 */
[----:B--2---:R-:W-:Y:S01]  /*0d20*/  @!P0 FADD R2, R2, R11 ;  /* 0x0000000b02028221 */ /* 0x004fe20000000000 */
[----:B---3--:R-:W-:-:S03]  /*0d30*/  @!P0 FFMA R0, R9, R11, R0 ;  /* 0x0000000b09008223 */ /* 0x008fc60000000000 */
[----:B----4-:R-:W-:Y:S01]  /*0d40*/  @!P1 FADD R2, R2, R13 ;  /* 0x0000000d02029221 */ /* 0x010fe20000000000 */
[----:B-----5:R-:W-:-:S07]  /*0d50*/  @!P1 FFMA R0, R7, R13, R0 ;  /* 0x0000000d07009223 */ /* 0x020fce0000000000 */
.L_x_4:
[----:B------:R-:W-:-:S04]  /*0d60*/  IADD3 R8, PT, PT, R21, UR6, RZ ;  /* 0x0000000615087c10 */ /* 0x000fc8000fffe0ff */
[----:B------:R-:W-:-:S04]  /*0d70*/  ISETP.GE.AND P0, PT, R8, R23, PT ;  /* 0x000000170800720c */ /* 0x000fc80003f06270 */
[----:B------:R-:W-:-:S13]  /*0d80*/  ISETP.LT.OR P0, PT, R8, RZ, P0 ;  /* 0x000000ff0800720c */ /* 0x000fda0000701670 */
[----:B------:R-:W-:Y:S05]  /*0d90*/  @P0 BRA `(.L_x_5) ;  /* 0x0000000000280947 */ /* 0x000fea0003800000 */
[----:B------:R-:W0:Y:S01]  /*0da0*/  LDC.64 R4, c[0x0][0x380] ;  /* 0x0000e000ff047b82 */ /* 0x000e220000000a00 */
[----:B------:R-:W-:Y:S02]  /*0db0*/  IMAD R9, R8, R14, R3 ;  /* 0x0000000e08097224 */ /* 0x000fe400078e0203 */
[----:B------:R-:W-:-:S05]  /*0dc0*/  VIADD R21, R21, UR7 ;  /* 0x0000000715157c36 */ /* 0x000fca0008000000 */
[----:B------:R-:W1:Y:S01]  /*0dd0*/  LDC.64 R6, c[0x0][0x390] ;  /* 0x0000e400ff067b82 */ /* 0x000e620000000a00 */
[----:B0-----:R-:W-:-:S06]  /*0de0*/  IMAD.WIDE R4, R9, 0x4, R4 ;  /* 0x0000000409047825 */ /* 0x001fcc00078e0204 */
[----:B------:R-:W2:Y:S01]  /*0df0*/  LDG.E R5, desc[UR8][R4.64] ;  /* 0x0000000804057981 */ /* 0x000ea2000c1e1900 */
[----:B-1----:R-:W-:-:S06]  /*0e00*/  IMAD.WIDE R6, R21, 0x4, R6 ;  /* 0x0000000415067825 */ /* 0x002fcc00078e0206 */
[----:B------:R-:W2:Y:S02]  /*0e10*/  LDG.E R7, desc[UR8][R6.64] ;  /* 0x0000000806077981 */ /* 0x000ea4000c1e1900 */
[----:B--2---:R-:W-:Y:S01]  /*0e20*/  FFMA R0, R5, R7, R0 ;  /* 0x0000000705007223 */ /* 0x004fe20000000000 */
[----:B------:R-:W-:-:S07]  /*0e30*/  FADD R2, R2, R7 ;  /* 0x0000000702027221 */ /* 0x000fce0000000000 */
.L_x_5:
[----:B------:R-:W0:Y:S01]  /*0e40*/  F2F.F64.F32 R6, R2 ;  /* 0x0000000200067310 */ /* 0x000e220000201800 */
[----:B------:R-:W-:Y:S01]  /*0e50*/  HFMA2 R4, -RZ, RZ, 0, 5.9604644775390625e-08 ;  /* 0x00000001ff047431 */ /* 0x000fe200000001ff */
[----:B------:R-:W-:Y:S06]  /*0e60*/  BSSY.RECONVERGENT B0, `(.L_x_6) ;  /* 0x0000014000007945 */ /* 0x000fec0003800200 */
[----:B0-----:R-:W0:Y:S02]  /*0e70*/  MUFU.RCP64H R5, R7 ;  /* 0x0000000700057308 */ /* 0x001e240000001800 */
[----:B0-----:R-:W-:-:S08]  /*0e80*/  DFMA R8, -R6, R4, 1 ;  /* 0x3ff000000608742b */ /* 0x001fd00000000104 */
[----:B------:R-:W-:Y:S02]  /*0e90*/  DFMA R10, R8, R8, R8 ;  /* 0x00000008080a722b */ /* 0x000fe40000000008 */
[----:B------:R-:W0:Y:S06]  /*0ea0*/  F2F.F64.F32 R8, R0 ;  /* 0x0000000000087310 */ /* 0x000e2c0000201800 */
[----:B------:R-:W-:-:S08]  /*0eb0*/  DFMA R10, R4, R10, R4 ;  /* 0x0000000a040a722b */ /* 0x000fd00000000004 */
[----:B------:R-:W-:Y:S02]  /*0ec0*/  DFMA R4, -R6, R10, 1 ;  /* 0x3ff000000604742b */ /* 0x000fe4000000010a */
[----:B0-----:R-:W-:-:S06]  /*0ed0*/  DMUL R8, R8, 90 ;  /* 0x4056800008087828 */ /* 0x001fcc0000000000 */
[----:B------:R-:W-:-:S04]  /*0ee0*/  DFMA R4, R10, R4, R10 ;  /* 0x000000040a04722b */ /* 0x000fc8000000000a */
[----:B------:R-:W-:-:S04]  /*0ef0*/  FSETP.GEU.AND P1, PT, |R9|, 6.5827683646048100446e-37, PT ;  /* 0x036000000900780b */ /* 0x000fc80003f2e200 */
[----:B------:R-:W-:-:S08]  /*0f00*/  DMUL R10, R8, R4 ;  /* 0x00000004080a7228 */ /* 0x000fd00000000000 */
[----:B------:R-:W-:-:S08]  /*0f10*/  DFMA R12, -R6, R10, R8 ;  /* 0x0000000a060c722b */ /* 0x000fd00000000108 */
[----:B------:R-:W-:-:S10]  /*0f20*/  DFMA R4, R4, R12, R10 ;  /* 0x0000000c0404722b */ /* 0x000fd4000000000a */
[----:B------:R-:W-:-:S05]  /*0f30*/  FFMA R2, RZ, R7, R5 ;  /* 0x00000007ff027223 */ /* 0x000fca0000000005 */
[----:B------:R-:W-:-:S13]  /*0f40*/  FSETP.GT.AND P0, PT, |R2|, 1.469367938527859385e-39, PT ;  /* 0x001000000200780b */ /* 0x000fda0003f04200 */
[----:B------:R-:W-:Y:S05]  /*0f50*/  @P0 BRA P1, `(.L_x_7) ;  /* 0x0000000000100947 */ /* 0x000fea0000800000 */
[----:B------:R-:W-:-:S07]  /*0f60*/  MOV R0, 0xf80 ;  /* 0x00000f8000007802 */ /* 0x000fce0000000f00 */
[----:B------:R-:W-:Y:S05]  /*0f70*/  CALL.REL.NOINC `($__internal_0_$__cuda_sm20_div_rn_f64_full) ;  /* 0x00000000002c7944 */ /* 0x000fea0003c00000 */
[----:B------:R-:W-:Y:S01]  /*0f80*/  IMAD.MOV.U32 R4, RZ, RZ, R12 ;  /* 0x000000ffff047224 */ /* 0x000fe200078e000c */
[----:B------:R-:W-:-:S07]  /*0f90*/  MOV R5, R13 ;  /* 0x0000000d00057202 */ /* 0x000fce0000000f00 */
.L_x_7:
[----:B------:R-:W-:Y:S05]  /*0fa0*/  BSYNC.RECONVERGENT B0 ;  /* 0x0000000000007941 */ /* 0x000fea0003800200 */
.L_x_6:
[----:B------:R-:W-:-:S11]  /*0fb0*/  DADD R4, R4, 0.5 ;  /* 0x3fe0000004047429 */ /* 0x000fd60000000000 */
.L_x_0:
[----:B------:R-:W0:Y:S01]  /*0fc0*/  LDC R0, c[0x0][0x3a0] ;  /* 0x0000e800ff007b82 */ /* 0x000e220000000800 */
[----:B------:R-:W1:Y:S07]  /*0fd0*/  F2I.F64.TRUNC R5, R4 ;  /* 0x0000000400057311 */ /* 0x000e6e000030d100 */
[----:B------:R-:W2:Y:S01]  /*0fe0*/  LDC.64 R6, c[0x0][0x388] ;  /* 0x0000e200ff067b82 */ /* 0x000ea20000000a00 */
[----:B0-----:R-:W-:-:S04]  /*0ff0*/  IMAD R3, R0, UR6, R3 ;  /* 0x0000000600037c24 */ /* 0x001fc8000f8e0203 */
[----:B--2---:R-:W-:-:S05]  /*1000*/  IMAD.WIDE R2, R3, 0x2, R6 ;  /* 0x0000000203027825 */ /* 0x004fca00078e0206 */
[----:B-1----:R-:W-:Y:S01]  /*1010*/  STG.E.U16 desc[UR8][R2.64], R5 ;  /* 0x0000000502007986 */ /* 0x002fe2000c101508 */
[----:B------:R-:W-:Y:S05]  /*1020*/  EXIT ;  /* 0x000000000000794d */ /* 0x000fea0003800000 */
        .weak           $__internal_0_$__cuda_sm20_div_rn_f64_full
        .type           $__internal_0_$__cuda_sm20_div_rn_f64_full,@function
        .size           $__internal_0_$__cuda_sm20_div_rn_f64_full,(.L_x_80 - $__internal_0_$__cuda_sm20_div_rn_f64_full)
$__internal_0_$__cuda_sm20_div_rn_f64_full:
[C---:B------:R-:W-:Y:S01]  /*1030*/  FSETP.GEU.AND P0, PT, |R7|.reuse, 1.469367938527859385e-39, PT ;  /* 0x001000000700780b */ /* 0x040fe20003f0e200 */
[----:B------:R-:W-:Y:S01]  /*1040*/  IMAD.MOV.U32 R12, RZ, RZ, 0x1ca00000 ;  /* 0x1ca00000ff0c7424 */ /* 0x000fe200078e00ff */
[----:B------:R-:W-:Y:S01]  /*1050*/  LOP3.LUT R4, R7, 0x800fffff, RZ, 0xc0, !PT ;  /* 0x800fffff07047812 */ /* 0x000fe200078ec0ff */
[----:B------:R-:W-:Y:S01]  /*1060*/  BSSY.RECONVERGENT B1, `(.L_x_8) ;  /* 0x0000055000017945 */ /* 0x000fe20003800200 */
[C---:B------:R-:W-:Y:S02]  /*1070*/  FSETP.GEU.AND P2, PT, |R9|.reuse, 1.469367938527859385e-39, PT ;  /* 0x001000000900780b */ /* 0x040fe40003f4e200 */
[----:B------:R-:W-:Y:S01]  /*1080*/  LOP3.LUT R5, R4, 0x3ff00000, RZ, 0xfc, !PT ;  /* 0x3ff0000004057812 */ /* 0x000fe200078efcff */
[----:B------:R-:W-:Y:S01]  /*1090*/  IMAD.MOV.U32 R4, RZ, RZ, R6 ;  /* 0x000000ffff047224 */ /* 0x000fe200078e0006 */
[----:B------:R-:W-:Y:S02]  /*10a0*/  MOV R14, 0x1 ;  /* 0x00000001000e7802 */ /* 0x000fe40000000f00 */
[----:B------:R-:W-:-:S02]  /*10b0*/  LOP3.LUT R2, R9, 0x7ff00000, RZ, 0xc0, !PT ;  /* 0x7ff0000009027812 */ /* 0x000fc400078ec0ff */
[C---:B------:R-:W-:Y:S01]  /*10c0*/  LOP3.LUT R13, R7.reuse, 0x7ff00000, RZ, 0xc0, !PT ;  /* 0x7ff00000070d7812 */ /* 0x040fe200078ec0ff */
[----:B------:R-:W-:Y:S01]  /*10d0*/  @!P0 DMUL R4, R6, 8.98846567431157953865e+307 ;  /* 0x7fe0000006048828 */ /* 0x000fe20000000000 */
[----:B------:R-:W-:Y:S02]  /*10e0*/  MOV R21, R2 ;  /* 0x0000000200157202 */ /* 0x000fe40000000f00 */
[C---:B------:R-:W-:Y:S01]  /*10f0*/  ISETP.GE.U32.AND P1, PT, R2.reuse, R13, PT ;  /* 0x0000000d0200720c */ /* 0x040fe20003f26070 */
[----:B------:R-:W-:Y:S01]  /*1100*/  @!P2 IMAD.MOV.U32 R16, RZ, RZ, RZ ;  /* 0x000000ffff10a224 */ /* 0x000fe200078e00ff */
[----:B------:R-:W-:Y:S01]  /*1110*/  @!P2 LOP3.LUT R17, R7, 0x7ff00000, RZ, 0xc0, !PT ;  /* 0x7ff000000711a812 */ /* 0x000fe200078ec0ff */
[----:B------:R-:W0:Y:S01]  /*1120*/  MUFU.RCP64H R15, R5 ;  /* 0x00000005000f7308 */ /* 0x000e220000001800 */
[----:B------:R-:W-:Y:S02]  /*1130*/  IMAD.MOV.U32 R20, RZ, RZ, R13 ;  /* 0x000000ffff147224 */ /* 0x000fe400078e000d */
[----:B------:R-:W-:-:S02]  /*1140*/  @!P2 ISETP.GE.U32.AND P3, PT, R2, R17, PT ;  /* 0x000000110200a20c */ /* 0x000fc40003f66070 */
[----:B------:R-:W-:Y:S02]  /*1150*/  @!P0 LOP3.LUT R20, R5, 0x7ff00000, RZ, 0xc0, !PT ;  /* 0x7ff0000005148812 */ /* 0x000fe400078ec0ff */
[----:B------:R-:W-:-:S03]  /*1160*/  @!P2 SEL R17, R12, 0x63400000, !P3 ;  /* 0x634000000c11a807 */ /* 0x000fc60005800000 */
[----:B------:R-:W-:Y:S01]  /*1170*/  VIADD R22, R20, 0xffffffff ;  /* 0xffffffff14167836 */ /* 0x000fe20000000000 */
[----:B------:R-:W-:-:S04]  /*1180*/  @!P2 LOP3.LUT R17, R17, 0x80000000, R9, 0xf8, !PT ;  /* 0x800000001111a812 */ /* 0x000fc800078ef809 */
[----:B------:R-:W-:Y:S01]  /*1190*/  @!P2 LOP3.LUT R17, R17, 0x100000, RZ, 0xfc, !PT ;  /* 0x001000001111a812 */ /* 0x000fe200078efcff */
[----:B0-----:R-:W-:-:S08]  /*11a0*/  DFMA R10, R14, -R4, 1 ;  /* 0x3ff000000e0a742b */ /* 0x001fd00000000804 */
[----:B------:R-:W-:-:S08]  /*11b0*/  DFMA R10, R10, R10, R10 ;  /* 0x0000000a0a0a722b */ /* 0x000fd0000000000a */
[----:B------:R-:W-:Y:S01]  /*11c0*/  DFMA R14, R14, R10, R14 ;  /* 0x0000000a0e0e722b */ /* 0x000fe2000000000e */
[----:B------:R-:W-:Y:S02]  /*11d0*/  SEL R11, R12, 0x63400000, !P1 ;  /* 0x634000000c0b7807 */ /* 0x000fe40004800000 */
[----:B------:R-:W-:Y:S02]  /*11e0*/  MOV R10, R8 ;  /* 0x00000008000a7202 */ /* 0x000fe40000000f00 */
[----:B------:R-:W-:-:S03]  /*11f0*/  LOP3.LUT R11, R11, 0x800fffff, R9, 0xf8, !PT ;  /* 0x800fffff0b0b7812 */ /* 0x000fc600078ef809 */
[----:B------:R-:W-:-:S03]  /*1200*/  DFMA R18, R14, -R4, 1 ;  /* 0x3ff000000e12742b */ /* 0x000fc60000000804 */
[----:B------:R-:W-:-:S05]  /*1210*/  @!P2 DFMA R10, R10, 2, -R16 ;  /* 0x400000000a0aa82b */ /* 0x000fca0000000810 */
[----:B------:R-:W-:-:S05]  /*1220*/  DFMA R14, R14, R18, R14 ;  /* 0x000000120e0e722b */ /* 0x000fca000000000e */
[----:B------:R-:W-:-:S03]  /*1230*/  @!P2 LOP3.LUT R21, R11, 0x7ff00000, RZ, 0xc0, !PT ;  /* 0x7ff000000b15a812 */ /* 0x000fc600078ec0ff */
[----:B------:R-:W-:Y:S01]  /*1240*/  DMUL R16, R14, R10 ;  /* 0x0000000a0e107228 */ /* 0x000fe20000000000 */
[----:B------:R-:W-:-:S04]  /*1250*/  IADD3 R13, PT, PT, R21, -0x1, RZ ;  /* 0xffffffff150d7810 */ /* 0x000fc80007ffe0ff */
[----:B------:R-:W-:-:S03]  /*1260*/  ISETP.GT.U32.AND P0, PT, R13, 0x7feffffe, PT ;  /* 0x7feffffe0d00780c */ /* 0x000fc60003f04070 */
[----:B------:R-:W-:Y:S01]  /*1270*/  DFMA R18, R16, -R4, R10 ;  /* 0x800000041012722b */ /* 0x000fe2000000000a */
[----:B------:R-:W-:-:S07]  /*1280*/  ISETP.GT.U32.OR P0, PT, R22, 0x7feffffe, P0 ;  /* 0x7feffffe1600780c */ /* 0x000fce0000704470 */
[----:B------:R-:W-:-:S06]  /*1290*/  DFMA R14, R14, R18, R16 ;  /* 0x000000120e0e722b */ /* 0x000fcc0000000010 */
[----:B------:R-:W-:Y:S05]  /*12a0*/  @P0 BRA `(.L_x_9) ;  /* 0x00000000006c0947 */ /* 0x000fea0003800000 */
[----:B------:R-:W-:-:S04]  /*12b0*/  LOP3.LUT R9, R7, 0x7ff00000, RZ, 0xc0, !PT ;  /* 0x7ff0000007097812 */ /* 0x000fc800078ec0ff */
[CC--:B------:R-:W-:Y:S02]  /*12c0*/  VIADDMNMX R8, R2.reuse, -R9.reuse, 0xb9600000, !PT ;  /* 0xb960000002087446 */ /* 0x0c0fe40007800909 */
[----:B------:R-:W-:Y:S02]  /*12d0*/  ISETP.GE.U32.AND P0, PT, R2, R9, PT ;  /* 0x000000090200720c */ /* 0x000fe40003f06070 */
[----:B------:R-:W-:Y:S02]  /*12e0*/  VIMNMX R8, PT, PT, R8, 0x46a00000, PT ;  /* 0x46a0000008087848 */ /* 0x000fe40003fe0100 */
[----:B------:R-:W-:-:S04]  /*12f0*/  SEL R9, R12, 0x63400000, !P0 ;  /* 0x634000000c097807 */ /* 0x000fc80004000000 */
[----:B------:R-:W-:Y:S02]  /*1300*/  IADD3 R2, PT, PT, -R9, R8, RZ ;  /* 0x0000000809027210 */ /* 0x000fe40007ffe1ff */
[----:B------:R-:W-:-:S03]  /*1310*/  MOV R8, RZ ;  /* 0x000000ff00087202 */ /* 0x000fc60000000f00 */
[----:B------:R-:W-:-:S06]  /*1320*/  VIADD R9, R2, 0x7fe00000 ;  /* 0x7fe0000002097836 */ /* 0x000fcc0000000000 */
[----:B------:R-:W-:-:S10]  /*1330*/  DMUL R12, R14, R8 ;  /* 0x000000080e0c7228 */ /* 0x000fd40000000000 */
[----:B------:R-:W-:-:S13]  /*1340*/  FSETP.GTU.AND P0, PT, |R13|, 1.469367938527859385e-39, PT ;  /* 0x001000000d00780b */ /* 0x000fda0003f0c200 */
[----:B------:R-:W-:Y:S05]  /*1350*/  @P0 BRA `(.L_x_10) ;  /* 0x0000000000940947 */ /* 0x000fea0003800000 */
[----:B------:R-:W-:Y:S01]  /*1360*/  DFMA R4, R14, -R4, R10 ;  /* 0x800000040e04722b */ /* 0x000fe2000000000a */
[----:B------:R-:W-:-:S09]  /*1370*/  IMAD.MOV.U32 R8, RZ, RZ, RZ ;  /* 0x000000ffff087224 */ /* 0x000fd200078e00ff */
[C---:B------:R-:W-:Y:S02]  /*1380*/  FSETP.NEU.AND P0, PT, R5.reuse, RZ, PT ;  /* 0x000000ff0500720b */ /* 0x040fe40003f0d000 */
[----:B------:R-:W-:-:S04]  /*1390*/  LOP3.LUT R7, R5, 0x80000000, R7, 0x48, !PT ;  /* 0x8000000005077812 */ /* 0x000fc800078e4807 */
[----:B------:R-:W-:-:S07]  /*13a0*/  LOP3.LUT R9, R7, R9, RZ, 0xfc, !PT ;  /* 0x0000000907097212 */ /* 0x000fce00078efcff */
[----:B------:R-:W-:Y:S05]  /*13b0*/  @!P0 BRA `(.L_x_10) ;  /* 0x00000000007c8947 */ /* 0x000fea0003800000 */
[----:B------:R-:W-:Y:S01]  /*13c0*/  IADD3 R5, PT, PT, -R2, RZ, RZ ;  /* 0x000000ff02057210 */ /* 0x000fe20007ffe1ff */
[----:B------:R-:W-:Y:S01]  /*13d0*/  IMAD.MOV.U32 R4, RZ, RZ, RZ ;  /* 0x000000ffff047224 */ /* 0x000fe200078e00ff */
[----:B------:R-:W-:-:S05]  /*13e0*/  DMUL.RP R8, R14, R8 ;  /* 0x000000080e087228 */ /* 0x000fca0000008000 */
[----:B------:R-:W-:-:S05]  /*13f0*/  DFMA R4, R12, -R4, R14 ;  /* 0x800000040c04722b */ /* 0x000fca000000000e */
[----:B------:R-:W-:Y:S02]  /*1400*/  LOP3.LUT R7, R9, R7, RZ, 0x3c, !PT ;  /* 0x0000000709077212 */ /* 0x000fe400078e3cff */
[----:B------:R-:W-:-:S04]  /*1410*/  IADD3 R4, PT, PT, -R2, -0x43300000, RZ ;  /* 0xbcd0000002047810 */ /* 0x000fc80007ffe1ff */
[----:B------:R-:W-:-:S04]  /*1420*/  FSETP.NEU.AND P0, PT, |R5|, R4, PT ;  /* 0x000000040500720b */ /* 0x000fc80003f0d200 */
[----:B------:R-:W-:Y:S02]  /*1430*/  FSEL R12, R8, R12, !P0 ;  /* 0x0000000c080c7208 */ /* 0x000fe40004000000 */
[----:B------:R-:W-:Y:S01]  /*1440*/  FSEL R13, R7, R13, !P0 ;  /* 0x0000000d070d7208 */ /* 0x000fe20004000000 */
[----:B------:R-:W-:Y:S06]  /*1450*/  BRA `(.L_x_10) ;  /* 0x0000000000547947 */ /* 0x000fec0003800000 */
.L_x_9:
[----:B------:R-:W-:-:S14]  /*1460*/  DSETP.NAN.AND P0, PT, R8, R8, PT ;  /* 0x000000080800722a */ /* 0x000fdc0003f08000 */
[----:B------:R-:W-:Y:S05]  /*1470*/  @P0 BRA `(.L_x_11) ;  /* 0x0000000000440947 */ /* 0x000fea0003800000 */
[----:B------:R-:W-:-:S14]  /*1480*/  DSETP.NAN.AND P0, PT, R6, R6, PT ;  /* 0x000000060600722a */ /* 0x000fdc0003f08000 */
[----:B------:R-:W-:Y:S05]  /*1490*/  @P0 BRA `(.L_x_12) ;  /* 0x0000000000300947 */ /* 0x000fea0003800000 */
[----:B------:R-:W-:Y:S01]  /*14a0*/  ISETP.NE.AND P0, PT, R21, R20, PT ;  /* 0x000000141500720c */ /* 0x000fe20003f05270 */
[----:B------:R-:W-:Y:S01]  /*14b0*/  IMAD.MOV.U32 R13, RZ, RZ, -0x80000 ;  /* 0xfff80000ff0d7424 */ /* 0x000fe200078e00ff */
[----:B------:R-:W-:-:S11]  /*14c0*/  MOV R12, 0x0 ;  /* 0x00000000000c7802 */ /* 0x000fd60000000f00 */
[----:B------:R-:W-:Y:S05]  /*14d0*/  @!P0 BRA `(.L_x_10) ;  /* 0x0000000000348947 */ /* 0x000fea0003800000 */
[----:B------:R-:W-:Y:S02]  /*14e0*/  ISETP.NE.AND P0, PT, R21, 0x7ff00000, PT ;  /* 0x7ff000001500780c */ /* 0x000fe40003f05270 */
[----:B------:R-:W-:Y:S02]  /*14f0*/  LOP3.LUT R13, R9, 0x80000000, R7, 0x48, !PT ;  /* 0x80000000090d7812 */ /* 0x000fe400078e4807 */
[----:B------:R-:W-:-:S13]  /*1500*/  ISETP.EQ.OR P0, PT, R20, RZ, !P0 ;  /* 0x000000ff1400720c */ /* 0x000fda0004702670 */
[----:B------:R-:W-:Y:S02]  /*1510*/  @P0 LOP3.LUT R2, R13, 0x7ff00000, RZ, 0xfc, !PT ;  /* 0x7ff000000d020812 */ /* 0x000fe400078efcff */
[----:B------:R-:W-:Y:S01]  /*1520*/  @!P0 MOV R12, RZ ;  /* 0x000000ff000c8202 */ /* 0x000fe20000000f00 */
[----:B------:R-:W-:Y:S01]  /*1530*/  @P0 IMAD.MOV.U32 R12, RZ, RZ, RZ ;  /* 0x000000ffff0c0224 */ /* 0x000fe200078e00ff */
[----:B------:R-:W-:Y:S01]  /*1540*/  @P0 MOV R13, R2 ;  /* 0x00000002000d0202 */ /* 0x000fe20000000f00 */
[----:B------:R-:W-:Y:S06]  /*1550*/  BRA `(.L_x_10) ;  /* 0x0000000000147947 */ /* 0x000fec0003800000 */
.L_x_12:
[----:B------:R-:W-:Y:S01]  /*1560*/  LOP3.LUT R13, R7, 0x80000, RZ, 0xfc, !PT ;  /* 0x00080000070d7812 */ /* 0x000fe200078efcff */
[----:B------:R-:W-:Y:S01]  /*1570*/  IMAD.MOV.U32 R12, RZ, RZ, R6 ;  /* 0x000000ffff0c7224 */ /* 0x000fe200078e0006 */
[----:B------:R-:W-:Y:S06]  /*1580*/  BRA `(.L_x_10) ;  /* 0x0000000000087947 */ /* 0x000fec0003800000 */
.L_x_11:
[----:B------:R-:W-:Y:S02]  /*1590*/  LOP3.LUT R13, R9, 0x80000, RZ, 0xfc, !PT ;  /* 0x00080000090d7812 */ /* 0x000fe400078efcff */
[----:B------:R-:W-:-:S07]  /*15a0*/  MOV R12, R8 ;  /* 0x00000008000c7202 */ /* 0x000fce0000000f00 */
.L_x_10:
[----:B------:R-:W-:Y:S05]  /*15b0*/  BSYNC.RECONVERGENT B1 ;  /* 0x0000000000017941 */ /* 0x000fea0003800200 */
.L_x_8:
[----:B------:R-:W-:Y:S02]  /*15c0*/  HFMA2 R5, -RZ, RZ, 0, 0 ;  /* 0x00000000ff057431 */ /* 0x000fe400000001ff */
[----:B------:R-:W-:-:S04]  /*15d0*/  IMAD.MOV.U32 R4, RZ, RZ, R0 ;  /* 0x000000ffff047224 */ /* 0x000fc800078e0000 */
[----:B------:R-:W-:Y:S05]  /*15e0*/  RET.REL.NODEC R4 `(_Z5blurYPfPsS_iii) ;  /* 0xffffffe804847950 */ /* 0x000fea0003c3ffff */
.L_x_13:
[----:B------:R-:W-:-:S00]  /*15f0*/  BRA `(.L_x_13) ;  /* 0xfffffffc00fc7947 */ /* 0x000fc0000383ffff */
[----:B------:R-:W-:-:S00]  /*1600*/  NOP ;  /* 0x0000000000007918 */ /* 0x000fc00000000000 */
[----:B------:R-:W-:-:S00]  /*1610*/  NOP ;  /* 0x0000000000007918 */ /* 0x000fc00000000000 */
[----:B------:R-:W-:-:S00]  /*1620*/  NOP ;  /* 0x0000000000007918 */ /* 0x000fc00000000000 */
[----:B------:R-:W-:-:S00]  /*1630*/  NOP ;  /* 0x0000000000007918 */ /* 0x000fc00000000000 */
[----:B------:R-:W-:-:S00]  /*1640*/  NOP ;  /* 0x0000000000007918 */ /* 0x000fc00000000000 */
[----:B------:R-:W-:-:S00]  /*1650*/  NOP ;  /* 0x0000000000007918 */ /* 0x000fc00000000000 */
[----:B------:R-:W-:-:S00]  /*1660*/  NOP ;  /* 0x0000000000007918 */ /* 0x000fc00000000000 */
[----:B------:R-:W-:-:S00]  /*1670*/  NOP ;  /* 0x0000000000007918 */ /* 0x000fc00000000000 */
.L_x_80:


//--------------------- .text._Z11blurySharedPfPsS_iii --------------------------
	.section	.text._Z11blurySharedPfPsS_iii,"ax",@progbits
	.align	128
        .global         _Z11blurySharedPfPsS_iii
        .type           _Z11blurySharedPfPsS_iii,@function
        .size           _Z11blurySharedPfPsS_iii,(.L_x_81 - _Z11blurySharedPfPsS_iii)
        .other          _Z11blurySharedPfPsS_iii,@"STO_CUDA_ENTRY STV_DEFAULT"
_Z11blurySharedPfPsS_iii:
.text._Z11blurySharedPfPsS_iii:
[----:B------:R-:W-:Y:S01]  /*0000*/  LDC R1, c[0x0][0x37c] ;  /* 0x0000df00ff017b82 */ /* 0x000fe20000000800 */
[----:B------:R-:W0:Y:S07]  /*0010*/  S2R R8, SR_TID.Y ;  /* 0x0000000000087919 */ /* 0x000e2e0000002200 */
[----:B------:R-:W1:Y:S01]  /*0020*/  S2UR UR4, SR_CTAID.Y ;  /* 0x00000000000479c3 */ /* 0x000e620000002600 */
[----:B------:R-:W0:Y:S01]  /*0030*/  LDCU.64 UR18, c[0x0][0x398] ;  /* 0x00007300ff1277ac */ /* 0x000e220008000a00 */
[----:B------:R-:W-:Y:S01]  /*0040*/  BSSY.RECONVERGENT B0, `(.L_x_14) ;  /* 0x000001b000007945 */ /* 0x000fe20003800200 */
[----:B------:R-:W2:Y:S05]  /*0050*/  LDCU.64 UR16, c[0x0][0x358] ;  /* 0x00006b00ff1077ac */ /* 0x000eaa0008000a00 */
[----:B------:R-:W1:Y:S08]  /*0060*/  LDC R0, c[0x0][0x364] ;  /* 0x0000d900ff007b82 */ /* 0x000e700000000800 */
[----:B------:R-:W3:Y:S08]  /*0070*/  S2UR UR9, SR_CTAID.X ;  /* 0x00000000000979c3 */ /* 0x000ef00000002500 */
[----:B------:R-:W3:Y:S01]  /*0080*/  LDC R3, c[0x0][0x3a0] ;  /* 0x0000e800ff037b82 */ /* 0x000ee20000000800 */
[----:B0-----:R-:W-:-:S02]  /*0090*/  VIADD R2, R8, UR18 ;  /* 0x0000001208027c36 */ /* 0x001fc40008000000 */
[----:B-1----:R-:W-:Y:S01]  /*00a0*/  IMAD R0, R0, UR4, R8 ;  /* 0x0000000400007c24 */ /* 0x002fe2000f8e0208 */
[----:B---3--:R-:W-:-:S04]  /*00b0*/  ISETP.LE.AND P0, PT, R3, UR9, PT ;  /* 0x0000000903007c0c */ /* 0x008fc8000bf03270 */
[----:B------:R-:W-:-:S13]  /*00c0*/  ISETP.LT.AND P0, PT, R0, UR19, !P0 ;  /* 0x0000001300007c0c */ /* 0x000fda000c701270 */
[----:B--2---:R-:W-:Y:S05]  /*00d0*/  @!P0 BRA `(.L_x_15) ;  /* 0x00000000002c8947 */ /* 0x004fea0003800000 */
[----:B------:R-:W0:Y:S01]  /*00e0*/  LDC.64 R4, c[0x0][0x380] ;  /* 0x0000e000ff047b82 */ /* 0x000e220000000a00 */
[----:B------:R-:W-:-:S04]  /*00f0*/  IMAD R3, R0, R3, UR9 ;  /* 0x0000000900037e24 */ /* 0x000fc8000f8e0203 */
[----:B0-----:R-:W-:-:S06]  /*0100*/  IMAD.WIDE.U32 R4, R3, 0x4, R4 ;  /* 0x0000000403047825 */ /* 0x001fcc00078e0004 */
[----:B------:R-:W2:Y:S01]  /*0110*/  LDG.E R4, desc[UR16][R4.64] ;  /* 0x0000001004047981 */ /* 0x000ea2000c1e1900 */
[----:B------:R-:W0:Y:S01]  /*0120*/  S2UR UR5, SR_CgaCtaId ;  /* 0x00000000000579c3 */ /* 0x000e220000008800 */
[----:B------:R-:W-:Y:S02]  /*0130*/  UMOV UR4, 0x400 ;  /* 0x0000040000047882 */ /* 0x000fe40000000000 */
[----:B0-----:R-:W-:-:S06]  /*0140*/  ULEA UR4, UR5, UR4, 0x18 ;  /* 0x0000000405047291 */ /* 0x001fcc000f8ec0ff */
[----:B------:R-:W-:-:S05]  /*0150*/  IMAD.U32 R3, RZ, RZ, UR4 ;  /* 0x00000004ff037e24 */ /* 0x000fca000f8e00ff */
[----:B------:R-:W-:-:S05]  /*0160*/  LEA R7, R2, R3, 0x2 ;  /* 0x0000000302077211 */ /* 0x000fca00078e10ff */
[----:B--2---:R1:W-:Y:S01]  /*0170*/  STS [R7], R4 ;  /* 0x0000000407007388 */ /* 0x0043e20000000800 */
[----:B------:R-:W-:Y:S05]  /*0180*/  BRA `(.L_x_16) ;  /* 0x0000000000187947 */ /* 0x000fea0003800000 */
.L_x_15:
[----:B------:R-:W0:Y:S01]  /*0190*/  S2UR UR5, SR_CgaCtaId ;  /* 0x00000000000579c3 */ /* 0x000e220000008800 */
[----:B------:R-:W-:Y:S02]  /*01a0*/  UMOV UR4, 0x400 ;  /* 0x0000040000047882 */ /* 0x000fe40000000000 */
[----:B0-----:R-:W-:-:S06]  /*01b0*/  ULEA UR4, UR5, UR4, 0x18 ;  /* 0x0000000405047291 */ /* 0x001fcc000f8ec0ff */
[----:B------:R-:W-:-:S04]  /*01c0*/  IMAD.U32 R3, RZ, RZ, UR4 ;  /* 0x00000004ff037e24 */ /* 0x000fc8000f8e00ff */
[----:B------:R-:W-:-:S05]  /*01d0*/  IMAD R4, R2, 0x4, R3 ;  /* 0x0000000402047824 */ /* 0x000fca00078e0203 */
[----:B------:R0:W-:Y:S02]  /*01e0*/  STS [R4], RZ ;  /* 0x000000ff04007388 */ /* 0x0001e40000000800 */
.L_x_16:
[----:B------:R-:W-:Y:S05]  /*01f0*/  BSYNC.RECONVERGENT B0 ;  /* 0x0000000000007941 */ /* 0x000fea0003800200 */
.L_x_14:
[----:B------:R-:W-:Y:S06]  /*0200*/  BAR.SYNC.DEFER_BLOCKING 0x0 ;  /* 0x0000000000007b1d */ /* 0x000fec0000010000 */
[----:B------:R-:W-:Y:S05]  /*0210*/  @!P0 EXIT ;  /* 0x000000000000894d */ /* 0x000fea0003800000 */
[----:B------:R-:W-:Y:S01]  /*0220*/  UISETP.GE.AND UP0, UPT, UR18, URZ, UPT ;  /* 0x000000ff1200728c */ /* 0x000fe2000bf06270 */
[----:B01----:R-:W-:Y:S02]  /*0230*/  HFMA2 R4, -RZ, RZ, 0, 0 ;  /* 0x00000000ff047431 */ /* 0x003fe400000001ff */
[----:B------:R-:W-:-:S06]  /*0240*/  IMAD.MOV.U32 R5, RZ, RZ, 0x7ff80000 ;  /* 0x7ff80000ff057424 */ /* 0x000fcc00078e00ff */
[----:B------:R-:W-:Y:S05]  /*0250*/  BRA.U !UP0, `(.L_x_17) ;  /* 0x0000000508d47547 */ /* 0x000fea000b800000 */
[----:B------:R-:W-:Y:S01]  /*0260*/  UISETP.GE.U32.AND UP2, UPT, UR18, 0x4, UPT ;  /* 0x000000041200788c */ /* 0x000fe2000bf46070 */
[----:B------:R-:W-:Y:S01]  /*0270*/  IMAD.MOV.U32 R4, RZ, RZ, RZ ;  /* 0x000000ffff047224 */ /* 0x000fe200078e00ff */
[----:B------:R-:W-:Y:S01]  /*0280*/  USHF.L.U32 UR4, UR18, 0x1, URZ ;  /* 0x0000000112047899 */ /* 0x000fe200080006ff */
[----:B------:R-:W-:Y:S01]  /*0290*/  MOV R6, RZ ;  /* 0x000000ff00067202 */ /* 0x000fe20000000f00 */
[----:B------:R-:W-:Y:S02]  /*02a0*/  ULOP3.LUT UR6, UR18, 0x1, URZ, 0xc0, !UPT ;  /* 0x0000000112067892 */ /* 0x000fe4000f8ec0ff */
[----:B------:R-:W-:Y:S02]  /*02b0*/  ULOP3.LUT UR5, UR4, 0x6, URZ, 0xc0, !UPT ;  /* 0x0000000604057892 */ /* 0x000fe4000f8ec0ff */
[----:B------:R-:W-:Y:S02]  /*02c0*/  UISETP.NE.U32.AND UP0, UPT, UR6, 0x1, UPT ;  /* 0x000000010600788c */ /* 0x000fe4000bf05070 */
[----:B------:R-:W-:-:S02]  /*02d0*/  UISETP.GE.U32.AND UP1, UPT, UR5, 0x3, UPT ;  /* 0x000000030500788c */ /* 0x000fc4000bf26070 */
[----:B------:R-:W-:Y:S01]  /*02e0*/  UIADD3 UR8, UPT, UPT, -UR18, URZ, URZ ;  /* 0x000000ff12087290 */ /* 0x000fe2000fffe1ff */
[----:B------:R-:W-:Y:S11]  /*02f0*/  BRA.U !UP2, `(.L_x_18) ;  /* 0x000000010aa47547 */ /* 0x000ff6000b800000 */
[----:B------:R-:W-:Y:S01]  /*0300*/  IMAD R5, R8, 0x4, R3 ;  /* 0x0000000408057824 */ /* 0x000fe200078e0203 */
[----:B------:R-:W-:Y:S01]  /*0310*/  ULOP3.LUT UR4, UR4, 0xfffffff8, URZ, 0xc0, !UPT ;  /* 0xfffffff804047892 */ /* 0x000fe2000f8ec0ff */
[----:B------:R-:W-:-:S03]  /*0320*/  IMAD.MOV.U32 R4, RZ, RZ, RZ ;  /* 0x000000ffff047224 */ /* 0x000fc600078e00ff */
[----:B------:R-:W-:Y:S01]  /*0330*/  IADD3 R5, PT, PT, R5, 0x10, RZ ;  /* 0x0000001005057810 */ /* 0x000fe20007ffe0ff */
[----:B------:R-:W-:-:S03]  /*0340*/  UIADD3 UR5, UPT, UPT, -UR4, URZ, URZ ;  /* 0x000000ff04057290 */ /* 0x000fc6000fffe1ff */
[----:B------:R-:W-:-:S09]  /*0350*/  UMOV UR4, URZ ;  /* 0x000000ff00047c82 */ /* 0x000fd20008000000 */
.L_x_19:
[----:B------:R-:W0:Y:S01]  /*0360*/  LDS R7, [R5+-0x10] ;  /* 0xfffff00005077984 */ /* 0x000e220000000800 */
[----:B------:R-:W-:Y:S02]  /*0370*/  USHF.L.U32 UR6, UR4, 0x2, URZ ;  /* 0x0000000204067899 */ /* 0x000fe400080006ff */
[----:B------:R-:W-:Y:S01]  /*0380*/  UIADD3 UR5, UPT, UPT, UR5, 0x8, URZ ;  /* 0x0000000805057890 */ /* 0x000fe2000fffe0ff */
[----:B------:R-:W1:Y:S01]  /*0390*/  LDS R8, [R5+-0xc] ;  /* 0xfffff40005087984 */ /* 0x000e620000000800 */
[----:B------:R-:W-:Y:S02]  /*03a0*/  UIADD3 UR8, UPT, UPT, UR8, 0x8, URZ ;  /* 0x0000000808087890 */ /* 0x000fe4000fffe0ff */
[----:B------:R-:W-:Y:S01]  /*03b0*/  UISETP.NE.AND UP2, UPT, UR5, URZ, UPT ;  /* 0x000000ff0500728c */ /* 0x000fe2000bf45270 */
[----:B------:R-:W2:Y:S01]  /*03c0*/  LDS R10, [R5+-0x8] ;  /* 0xfffff800050a7984 */ /* 0x000ea20000000800 */
[----:B------:R-:W-:-:S03]  /*03d0*/  UIADD3 UR4, UPT, UPT, UR4, 0x8, URZ ;  /* 0x0000000804047890 */ /* 0x000fc6000fffe0ff */
[----:B------:R-:W3:Y:S01]  /*03e0*/  LDS R12, [R5+-0x4] ;  /* 0xfffffc00050c7984 */ /* 0x000ee20000000800 */
[----:B------:R-:W4:Y:S03]  /*03f0*/  LDCU.64 UR10, c[0x3][UR6] ;  /* 0x00c00000060a77ac */ /* 0x000f260008000a00 */
[----:B------:R-:W5:Y:S01]  /*0400*/  LDS R14, [R5] ;  /* 0x00000000050e7984 */ /* 0x000f620000000800 */
[----:B------:R-:W0:Y:S03]  /*0410*/  LDCU.64 UR12, c[0x3][UR6+0x8] ;  /* 0x00c00100060c77ac */ /* 0x000e260008000a00 */
[----:B------:R-:W5:Y:S01]  /*0420*/  LDS R16, [R5+0x4] ;  /* 0x0000040005107984 */ /* 0x000f620000000800 */
[----:B------:R-:W1:Y:S03]  /*0430*/  LDCU.64 UR14, c[0x3][UR6+0x10] ;  /* 0x00c00200060e77ac */ /* 0x000e660008000a00 */
[----:B------:R-:W5:Y:S01]  /*0440*/  LDS R18, [R5+0x8] ;  /* 0x0000080005127984 */ /* 0x000f620000000800 */
[----:B------:R-:W3:Y:S03]  /*0450*/  LDCU.64 UR6, c[0x3][UR6+0x18] ;  /* 0x00c00300060677ac */ /* 0x000ee60008000a00 */
[----:B------:R0:W5:Y:S01]  /*0460*/  LDS R20, [R5+0xc] ;  /* 0x00000c0005147984 */ /* 0x0001620000000800 */
[----:B----4-:R-:W-:-:S04]  /*0470*/  FADD R4, R4, UR10 ;  /* 0x0000000a04047e21 */ /* 0x010fc80008000000 */
[----:B------:R-:W-:Y:S01]  /*0480*/  FADD R4, R4, UR11 ;  /* 0x0000000b04047e21 */ /* 0x000fe20008000000 */
[----:B0-----:R-:W-:-:S03]  /*0490*/  VIADD R5, R5, 0x20 ;  /* 0x0000002005057836 */ /* 0x001fc60000000000 */
[----:B------:R-:W-:Y:S01]  /*04a0*/  FADD R4, R4, UR12 ;  /* 0x0000000c04047e21 */ /* 0x000fe20008000000 */
[----:B------:R-:W-:-:S03]  /*04b0*/  FFMA R7, R7, UR10, R6 ;  /* 0x0000000a07077c23 */ /* 0x000fc60008000006 */
[----:B------:R-:W-:Y:S01]  /*04c0*/  FADD R4, R4, UR13 ;  /* 0x0000000d04047e21 */ /* 0x000fe20008000000 */
[----:B-1----:R-:W-:-:S03]  /*04d0*/  FFMA R7, R8, UR11, R7 ;  /* 0x0000000b08077c23 */ /* 0x002fc60008000007 */
[----:B------:R-:W-:Y:S01]  /*04e0*/  FADD R4, R4, UR14 ;  /* 0x0000000e04047e21 */ /* 0x000fe20008000000 */
[----:B--2---:R-:W-:-:S03]  /*04f0*/  FFMA R7, R10, UR12, R7 ;  /* 0x0000000c0a077c23 */ /* 0x004fc60008000007 */
[----:B------:R-:W-:Y:S01]  /*0500*/  FADD R4, R4, UR15 ;  /* 0x0000000f04047e21 */ /* 0x000fe20008000000 */
[----:B---3--:R-:W-:-:S03]  /*0510*/  FFMA R7, R12, UR13, R7 ;  /* 0x0000000d0c077c23 */ /* 0x008fc60008000007 */
[----:B------:R-:W-:Y:S01]  /*0520*/  FADD R4, R4, UR6 ;  /* 0x0000000604047e21 */ /* 0x000fe20008000000 */
[----:B-----5:R-:W-:-:S03]  /*0530*/  FFMA R7, R14, UR14, R7 ;  /* 0x0000000e0e077c23 */ /* 0x020fc60008000007 */
[----:B------:R-:W-:Y:S01]  /*0540*/  FADD R4, R4, UR7 ;  /* 0x0000000704047e21 */ /* 0x000fe20008000000 */
[----:B------:R-:W-:-:S04]  /*0550*/  FFMA R7, R16, UR15, R7 ;  /* 0x0000000f10077c23 */ /* 0x000fc80008000007 */
[----:B------:R-:W-:-:S04]  /*0560*/  FFMA R7, R18, UR6, R7 ;  /* 0x0000000612077c23 */ /* 0x000fc80008000007 */
[----:B------:R-:W-:Y:S01]  /*0570*/  FFMA R6, R20, UR7, R7 ;  /* 0x0000000714067c23 */ /* 0x000fe20008000007 */
[----:B------:R-:W-:Y:S06]  /*0580*/  BRA.U UP2, `(.L_x_19) ;  /* 0xfffffffd02747547 */ /* 0x000fec000b83ffff */
.L_x_18:
[----:B------:R-:W-:Y:S05]  /*0590*/  BRA.U !UP1, `(.L_x_20) ;  /* 0x0000000109547547 */ /* 0x000fea000b800000 */
[----:B------:R-:W-:Y:S01]  /*05a0*/  VIADD R8, R2, UR8 ;  /* 0x0000000802087c36 */ /* 0x000fe20008000000 */
[----:B------:R-:W-:Y:S02]  /*05b0*/  UIADD3 UR4, UPT, UPT, UR8, UR18, URZ ;  /* 0x0000001208047290 */ /* 0x000fe4000fffe0ff */
[----:B------:R-:W-:Y:S02]  /*05c0*/  UIADD3 UR8, UPT, UPT, UR8, 0x4, URZ ;  /* 0x0000000408087890 */ /* 0x000fe4000fffe0ff */
[----:B------:R-:W-:Y:S01]  /*05d0*/  LEA R8, R8, R3, 0x2 ;  /* 0x0000000308087211 */ /* 0x000fe200078e10ff */
[----:B------:R-:W-:-:S04]  /*05e0*/  USHF.L.U32 UR4, UR4, 0x2, URZ ;  /* 0x0000000204047899 */ /* 0x000fc800080006ff */
[----:B------:R-:W0:Y:S04]  /*05f0*/  LDS R5, [R8] ;  /* 0x0000000008057984 */ /* 0x000e280000000800 */
[----:B------:R-:W1:Y:S04]  /*0600*/  LDS R10, [R8+0x4] ;  /* 0x00000400080a7984 */ /* 0x000e680000000800 */
[----:B------:R-:W2:Y:S01]  /*0610*/  LDS R12, [R8+0x8] ;  /* 0x00000800080c7984 */ /* 0x000ea20000000800 */
[----:B------:R-:W3:Y:S03]  /*0620*/  LDCU UR5, c[0x3][UR4] ;  /* 0x00c00000040577ac */ /* 0x000ee60008000800 */
[----:B------:R-:W4:Y:S01]  /*0630*/  LDS R14, [R8+0xc] ;  /* 0x00000c00080e7984 */ /* 0x000f220000000800 */
[----:B------:R-:W5:Y:S01]  /*0640*/  LDCU UR6, c[0x3][UR4+0x4] ;  /* 0x00c00080040677ac */ /* 0x000f620008000800 */
[----:B------:R-:W5:Y:S01]  /*0650*/  LDCU UR7, c[0x3][UR4+0x8] ;  /* 0x00c00100040777ac */ /* 0x000f620008000800 */
[----:B------:R-:W0:Y:S01]  /*0660*/  LDCU UR4, c[0x3][UR4+0xc] ;  /* 0x00c00180040477ac */ /* 0x000e220008000800 */
[----:B---3--:R-:W-:-:S04]  /*0670*/  FADD R4, R4, UR5 ;  /* 0x0000000504047e21 */ /* 0x008fc80008000000 */
[----:B-----5:R-:W-:-:S04]  /*0680*/  FADD R4, R4, UR6 ;  /* 0x0000000604047e21 */ /* 0x020fc80008000000 */
[----:B------:R-:W-:-:S04]  /*0690*/  FADD R4, R4, UR7 ;  /* 0x0000000704047e21 */ /* 0x000fc80008000000 */
[----:B0-----:R-:W-:Y:S01]  /*06a0*/  FADD R4, R4, UR4 ;  /* 0x0000000404047e21 */ /* 0x001fe20008000000 */
[----:B------:R-:W-:-:S04]  /*06b0*/  FFMA R5, R5, UR5, R6 ;  /* 0x0000000505057c23 */ /* 0x000fc80008000006 */
[----:B-1----:R-:W-:-:S04]  /*06c0*/  FFMA R5, R10, UR6, R5 ;  /* 0x000000060a057c23 */ /* 0x002fc80008000005 */
[----:B--2---:R-:W-:-:S04]  /*06d0*/  FFMA R5, R12, UR7, R5 ;  /* 0x000000070c057c23 */ /* 0x004fc80008000005 */
[----:B----4-:R-:W-:-:S07]  /*06e0*/  FFMA R6, R14, UR4, R5 ;  /* 0x000000040e067c23 */ /* 0x010fce0008000005 */
.L_x_20:
[----:B------:R-:W-:Y:S05]  /*06f0*/  BRA.U UP0, `(.L_x_21) ;  /* 0x0000000100347547 */ /* 0x000fea000b800000 */
[----:B------:R-:W-:Y:S01]  /*0700*/  VIADD R8, R2, UR8 ;  /* 0x0000000802087c36 */ /* 0x000fe20008000000 */
[----:B------:R-:W-:Y:S02]  /*0710*/  UIADD3 UR4, UPT, UPT, UR8, UR18, URZ ;  /* 0x0000001208047290 */ /* 0x000fe4000fffe0ff */
[----:B------:R-:W-:Y:S02]  /*0720*/  UIADD3 UR8, UPT, UPT, UR8, 0x2, URZ ;  /* 0x0000000208087890 */ /* 0x000fe4000fffe0ff */
[----:B------:R-:W-:Y:S01]  /*0730*/  LEA R8, R8, R3, 0x2 ;  /* 0x0000000308087211 */ /* 0x000fe200078e10ff */
[----:B------:R-:W-:-:S04]  /*0740*/  USHF.L.U32 UR4, UR4, 0x2, URZ ;  /* 0x0000000204047899 */ /* 0x000fc800080006ff */
[----:B------:R-:W0:Y:S04]  /*0750*/  LDS R5, [R8] ;  /* 0x0000000008057984 */ /* 0x000e280000000800 */
[----:B------:R-:W1:Y:S04]  /*0760*/  LDS R10, [R8+0x4] ;  /* 0x00000400080a7984 */ /* 0x000e680000000800 */
[----:B------:R-:W2:Y:S01]  /*0770*/  LDCU UR5, c[0x3][UR4] ;  /* 0x00c00000040577ac */ /* 0x000ea20008000800 */
[----:B------:R-:W3:Y:S01]  /*0780*/  LDCU UR4, c[0x3][UR4+0x4] ;  /* 0x00c00080040477ac */ /* 0x000ee20008000800 */
[----:B--2---:R-:W-:-:S04]  /*0790*/  FADD R4, R4, UR5 ;  /* 0x0000000504047e21 */ /* 0x004fc80008000000 */
[----:B---3--:R-:W-:Y:S01]  /*07a0*/  FADD R4, R4, UR4 ;  /* 0x0000000404047e21 */ /* 0x008fe20008000000 */
[----:B0-----:R-:W-:-:S04]  /*07b0*/  FFMA R5, R5, UR5, R6 ;  /* 0x0000000505057c23 */ /* 0x001fc80008000006 */
[----:B-1----:R-:W-:-:S07]  /*07c0*/  FFMA R6, R10, UR4, R5 ;  /* 0x000000040a067c23 */ /* 0x002fce0008000005 */
.L_x_21:
[----:B------:R-:W-:Y:S02]  /*07d0*/  UIADD3 UR4, UPT, UPT, UR8, UR18, URZ ;  /* 0x0000001208047290 */ /* 0x000fe4000fffe0ff */
[----:B------:R-:W-:Y:S01]  /*07e0*/  VIADD R2, R2, UR8 ;  /* 0x0000000802027c36 */ /* 0x000fe20008000000 */
[----:B------:R-:W-:Y:S01]  /*07f0*/  BSSY.RECONVERGENT B0, `(.L_x_22) ;  /* 0x000001a000007945 */ /* 0x000fe20003800200 */
[----:B------:R-:W-:-:S03]  /*0800*/  USHF.L.U32 UR4, UR4, 0x2, URZ ;  /* 0x0000000204047899 */ /* 0x000fc600080006ff */
[----:B------:R-:W-:Y:S01]  /*0810*/  LEA R10, R2, R3, 0x2 ;  /* 0x00000003020a7211 */ /* 0x000fe200078e10ff */
[----:B------:R-:W-:-:S04]  /*0820*/  IMAD.MOV.U32 R2, RZ, RZ, 0x1 ;  /* 0x00000001ff027424 */ /* 0x000fc800078e00ff */
[----:B------:R-:W0:Y:S04]  /*0830*/  LDS R7, [R10] ;  /* 0x000000000a077984 */ /* 0x000e280000000800 */
[----:B------:R-:W1:Y:S02]  /*0840*/  LDCU UR4, c[0x3][UR4] ;  /* 0x00c00000040477ac */ /* 0x000e640008000800 */
[----:B-1----:R-:W-:-:S06]  /*0850*/  FADD R4, R4, UR4 ;  /* 0x0000000404047e21 */ /* 0x002fcc0008000000 */
[----:B------:R-:W1:Y:S01]  /*0860*/  F2F.F64.F32 R4, R4 ;  /* 0x0000000400047310 */ /* 0x000e620000201800 */
[----:B0-----:R-:W-:-:S07]  /*0870*/  FFMA R12, R7, UR4, R6 ;  /* 0x00000004070c7c23 */ /* 0x001fce0008000006 */
[----:B-1----:R-:W0:Y:S08]  /*0880*/  MUFU.RCP64H R3, R5 ;  /* 0x0000000500037308 */ /* 0x002e300000001800 */
[----:B------:R-:W1:Y:S01]  /*0890*/  F2F.F64.F32 R6, R12 ;  /* 0x0000000c00067310 */ /* 0x000e620000201800 */
[----:B0-----:R-:W-:Y:S02]  /*08a0*/  DFMA R8, -R4, R2, 1 ;  /* 0x3ff000000408742b */ /* 0x001fe40000000102 */
[----:B-1----:R-:W-:-:S06]  /*08b0*/  DMUL R6, R6, 90 ;  /* 0x4056800006067828 */ /* 0x002fcc0000000000 */
[----:B------:R-:W-:-:S08]  /*08c0*/  DFMA R8, R8, R8, R8 ;  /* 0x000000080808722b */ /* 0x000fd00000000008 */
[----:B------:R-:W-:Y:S01]  /*08d0*/  DFMA R8, R2, R8, R2 ;  /* 0x000000080208722b */ /* 0x000fe20000000002 */
[----:B------:R-:W-:-:S07]  /*08e0*/  FSETP.GEU.AND P1, PT, |R7|, 6.5827683646048100446e-37, PT ;  /* 0x036000000700780b */ /* 0x000fce0003f2e200 */
[----:B------:R-:W-:-:S08]  /*08f0*/  DFMA R2, -R4, R8, 1 ;  /* 0x3ff000000402742b */ /* 0x000fd00000000108 */
[----:B------:R-:W-:-:S08]  /*0900*/  DFMA R2, R8, R2, R8 ;  /* 0x000000020802722b */ /* 0x000fd00000000008 */
[----:B------:R-:W-:-:S08]  /*0910*/  DMUL R8, R6, R2 ;  /* 0x0000000206087228 */ /* 0x000fd00000000000 */
[----:B------:R-:W-:-:S08]  /*0920*/  DFMA R10, -R4, R8, R6 ;  /* 0x00000008040a722b */ /* 0x000fd00000000106 */
[----:B------:R-:W-:-:S10]  /*0930*/  DFMA R2, R2, R10, R8 ;  /* 0x0000000a0202722b */ /* 0x000fd40000000008 */
[----:B------:R-:W-:-:S05]  /*0940*/  FFMA R8, RZ, R5, R3 ;  /* 0x00000005ff087223 */ /* 0x000fca0000000003 */
[----:B------:R-:W-:-:S13]  /*0950*/  FSETP.GT.AND P0, PT, |R8|, 1.469367938527859385e-39, PT ;  /* 0x001000000800780b */ /* 0x000fda0003f04200 */
[----:B------:R-:W-:Y:S05]  /*0960*/  @P0 BRA P1, `(.L_x_23) ;  /* 0x0000000000080947 */ /* 0x000fea0000800000 */
[----:B------:R-:W-:-:S07]  /*0970*/  MOV R10, 0x990 ;  /* 0x00000990000a7802 */ /* 0x000fce0000000f00 */
[----:B------:R-:W-:Y:S05]  /*0980*/  CALL.REL.NOINC `($__internal_1_$__cuda_sm20_div_rn_f64_full) ;  /* 0x0000000000247944 */ /* 0x000fea0003c00000 */
.L_x_23:
[----:B------:R-:W-:Y:S05]  /*0990*/  BSYNC.RECONVERGENT B0 ;  /* 0x0000000000007941 */ /* 0x000fea0003800200 */
.L_x_22:
[----:B------:R-:W-:-:S11]  /*09a0*/  DADD R4, R2, 0.5 ;  /* 0x3fe0000002047429 */ /* 0x000fd60000000000 */
.L_x_17:
[----:B------:R-:W0:Y:S01]  /*09b0*/  LDC R7, c[0x0][0x3a0] ;  /* 0x0000e800ff077b82 */ /* 0x000e220000000800 */
[----:B------:R-:W1:Y:S07]  /*09c0*/  F2I.F64.TRUNC R5, R4 ;  /* 0x0000000400057311 */ /* 0x000e6e000030d100 */
[----:B------:R-:W2:Y:S01]  /*09d0*/  LDC.64 R2, c[0x0][0x388] ;  /* 0x0000e200ff027b82 */ /* 0x000ea20000000a00 */
[----:B0-----:R-:W-:-:S04]  /*09e0*/  IMAD R7, R0, R7, UR9 ;  /* 0x0000000900077e24 */ /* 0x001fc8000f8e0207 */
[----:B--2---:R-:W-:-:S05]  /*09f0*/  IMAD.WIDE.U32 R2, R7, 0x2, R2 ;  /* 0x0000000207027825 */ /* 0x004fca00078e0002 */
[----:B-1----:R-:W-:Y:S01]  /*0a00*/  STG.E.U16 desc[UR16][R2.64], R5 ;  /* 0x0000000502007986 */ /* 0x002fe2000c101510 */
[----:B------:R-:W-:Y:S05]  /*0a10*/  EXIT ;  /* 0x000000000000794d */ /* 0x000fea0003800000 */
        .weak           $__internal_1_$__cuda_sm20_div_rn_f64_full
        .type           $__internal_1_$__cuda_sm20_div_rn_f64_full,@function
        .size           $__internal_1_$__cuda_sm20_div_rn_f64_full,(.L_x_81 - $__internal_1_$__cuda_sm20_div_rn_f64_full)
$__internal_1_$__cuda_sm20_div_rn_f64_full:
[C---:B------:R-:W-:Y:S01]  /*0a20*/  FSETP.GEU.AND P0, PT, |R5|.reuse, 1.469367938527859385e-39, PT ;  /* 0x001000000500780b */ /* 0x040fe20003f0e200 */
[----:B------:R-:W-:Y:S01]  /*0a30*/  IMAD.MOV.U32 R16, RZ, RZ, 0x1 ;  /* 0x00000001ff107424 */ /* 0x000fe200078e00ff */
[----:B------:R-:W-:Y:S01]  /*0a40*/  LOP3.LUT R2, R5, 0x800fffff, RZ, 0xc0, !PT ;  /* 0x800fffff05027812 */ /* 0x000fe200078ec0ff */
[----:B------:R-:W-:Y:S01]  /*0a50*/  BSSY.RECONVERGENT B1, `(.L_x_24) ;  /* 0x0000055000017945 */ /* 0x000fe20003800200 */
[C---:B------:R-:W-:Y:S02]  /*0a60*/  FSETP.GEU.AND P2, PT, |R7|.reuse, 1.469367938527859385e-39, PT ;  /* 0x001000000700780b */ /* 0x040fe40003f4e200 */
[----:B------:R-:W-:Y:S02]  /*0a70*/  LOP3.LUT R3, R2, 0x3ff00000, RZ, 0xfc, !PT ;  /* 0x3ff0000002037812 */ /* 0x000fe400078efcff */
[----:B------:R-:W-:Y:S02]  /*0a80*/  MOV R2, R4 ;  /* 0x0000000400027202 */ /* 0x000fe40000000f00 */
[----:B------:R-:W-:-:S02]  /*0a90*/  LOP3.LUT R11, R7, 0x7ff00000, RZ, 0xc0, !PT ;  /* 0x7ff00000070b7812 */ /* 0x000fc400078ec0ff */
[----:B------:R-:W-:Y:S01]  /*0aa0*/  LOP3.LUT R14, R5, 0x7ff00000, RZ, 0xc0, !PT ;  /* 0x7ff00000050e7812 */ /* 0x000fe200078ec0ff */
[----:B------:R-:W-:-:S03]  /*0ab0*/  @!P0 DMUL R2, R4, 8.98846567431157953865e+307 ;  /* 0x7fe0000004028828 */ /* 0x000fc60000000000 */
[----:B------:R-:W-:Y:S02]  /*0ac0*/  ISETP.GE.U32.AND P1, PT, R11, R14, PT ;  /* 0x0000000e0b00720c */ /* 0x000fe40003f26070 */
[----:B------:R-:W-:Y:S01]  /*0ad0*/  @!P2 LOP3.LUT R12, R5, 0x7ff00000, RZ, 0xc0, !PT ;  /* 0x7ff00000050ca812 */ /* 0x000fe200078ec0ff */
[----:B------:R-:W0:Y:S01]  /*0ae0*/  MUFU.RCP64H R17, R3 ;  /* 0x0000000300117308 */ /* 0x000e220000001800 */
[----:B------:R-:W-:Y:S02]  /*0af0*/  @!P2 MOV R18, RZ ;  /* 0x000000ff0012a202 */ /* 0x000fe40000000f00 */
[----:B------:R-:W-:Y:S02]  /*0b00*/  @!P2 ISETP.GE.U32.AND P3, PT, R11, R12, PT ;  /* 0x0000000c0b00a20c */ /* 0x000fe40003f66070 */
[----:B------:R-:W-:-:S04]  /*0b10*/  MOV R12, 0x1ca00000 ;  /* 0x1ca00000000c7802 */ /* 0x000fc80000000f00 */
[----:B------:R-:W-:-:S04]  /*0b20*/  @!P2 SEL R13, R12, 0x63400000, !P3 ;  /* 0x634000000c0da807 */ /* 0x000fc80005800000 */
[----:B------:R-:W-:Y:S01]  /*0b30*/  @!P2 LOP3.LUT R13, R13, 0x80000000, R7, 0xf8, !PT ;  /* 0x800000000d0da812 */ /* 0x000fe200078ef807 */
[----:B0-----:R-:W-:-:S03]  /*0b40*/  DFMA R8, R16, -R2, 1 ;  /* 0x3ff000001008742b */ /* 0x001fc60000000802 */
[----:B------:R-:W-:-:S05]  /*0b50*/  @!P2 LOP3.LUT R19, R13, 0x100000, RZ, 0xfc, !PT ;  /* 0x001000000d13a812 */ /* 0x000fca00078efcff */
[----:B------:R-:W-:-:S08]  /*0b60*/  DFMA R8, R8, R8, R8 ;  /* 0x000000080808722b */ /* 0x000fd00000000008 */
[----:B------:R-:W-:Y:S01]  /*0b70*/  DFMA R16, R16, R8, R16 ;  /* 0x000000081010722b */ /* 0x000fe20000000010 */
[----:B------:R-:W-:Y:S01]  /*0b80*/  SEL R9, R12, 0x63400000, !P1 ;  /* 0x634000000c097807 */ /* 0x000fe20004800000 */
[----:B------:R-:W-:-:S03]  /*0b90*/  IMAD.MOV.U32 R8, RZ, RZ, R6 ;  /* 0x000000ffff087224 */ /* 0x000fc600078e0006 */
[----:B------:R-:W-:-:S03]  /*0ba0*/  LOP3.LUT R9, R9, 0x800fffff, R7, 0xf8, !PT ;  /* 0x800fffff09097812 */ /* 0x000fc600078ef807 */
[----:B------:R-:W-:-:S03]  /*0bb0*/  DFMA R20, R16, -R2, 1 ;  /* 0x3ff000001014742b */ /* 0x000fc60000000802 */
[----:B------:R-:W-:-:S05]  /*0bc0*/  @!P2 DFMA R8, R8, 2, -R18 ;  /* 0x400000000808a82b */ /* 0x000fca0000000812 */
[----:B------:R-:W-:Y:S01]  /*0bd0*/  DFMA R16, R16, R20, R16 ;  /* 0x000000141010722b */ /* 0x000fe20000000010 */
[----:B------:R-:W-:Y:S01]  /*0be0*/  IMAD.MOV.U32 R21, RZ, RZ, R11 ;  /* 0x000000ffff157224 */ /* 0x000fe200078e000b */
[----:B------:R-:W-:Y:S02]  /*0bf0*/  MOV R20, R14 ;  /* 0x0000000e00147202 */ /* 0x000fe40000000f00 */
[----:B------:R-:W-:Y:S02]  /*0c00*/  @!P0 LOP3.LUT R20, R3, 0x7ff00000, RZ, 0xc0, !PT ;  /* 0x7ff0000003148812 */ /* 0x000fe400078ec0ff */
[----:B------:R-:W-:Y:S02]  /*0c10*/  @!P2 LOP3.LUT R21, R9, 0x7ff00000, RZ, 0xc0, !PT ;  /* 0x7ff000000915a812 */ /* 0x000fe400078ec0ff */
[----:B------:R-:W-:Y:S01]  /*0c20*/  DMUL R18, R16, R8 ;  /* 0x0000000810127228 */ /* 0x000fe20000000000 */
[----:B------:R-:W-:Y:S02]  /*0c30*/  IADD3 R22, PT, PT, R20, -0x1, RZ ;  /* 0xffffffff14167810 */ /* 0x000fe40007ffe0ff */
[----:B------:R-:W-:-:S05]  /*0c40*/  VIADD R13, R21, 0xffffffff ;  /* 0xffffffff150d7836 */ /* 0x000fca0000000000 */
[----:B------:R-:W-:Y:S01]  /*0c50*/  DFMA R14, R18, -R2, R8 ;  /* 0x80000002120e722b */ /* 0x000fe20000000008 */
[----:B------:R-:W-:-:S04]  /*0c60*/  ISETP.GT.U32.AND P0, PT, R13, 0x7feffffe, PT ;  /* 0x7feffffe0d00780c */ /* 0x000fc80003f04070 */
[----:B------:R-:W-:-:S03]  /*0c70*/  ISETP.GT.U32.OR P0, PT, R22, 0x7feffffe, P0 ;  /* 0x7feffffe1600780c */ /* 0x000fc60000704470 */
[----:B------:R-:W-:-:S10]  /*0c80*/  DFMA R14, R16, R14, R18 ;  /* 0x0000000e100e722b */ /* 0x000fd40000000012 */
[----:B------:R-:W-:Y:S05]  /*0c90*/  @P0 BRA `(.L_x_25) ;  /* 0x00000000006c0947 */ /* 0x000fea0003800000 */
[----:B------:R-:W-:-:S04]  /*0ca0*/  LOP3.LUT R16, R5, 0x7ff00000, RZ, 0xc0, !PT ;  /* 0x7ff0000005107812 */ /* 0x000fc800078ec0ff */
[CC--:B------:R-:W-:Y:S02]  /*0cb0*/  VIADDMNMX R6, R11.reuse, -R16.reuse, 0xb9600000, !PT ;  /* 0xb96000000b067446 */ /* 0x0c0fe40007800910 */
[----:B------:R-:W-:Y:S02]  /*0cc0*/  ISETP.GE.U32.AND P0, PT, R11, R16, PT ;  /* 0x000000100b00720c */ /* 0x000fe40003f06070 */
[----:B------:R-:W-:Y:S02]  /*0cd0*/  VIMNMX R6, PT, PT, R6, 0x46a00000, PT ;  /* 0x46a0000006067848 */ /* 0x000fe40003fe0100 */
[----:B------:R-:W-:-:S05]  /*0ce0*/  SEL R11, R12, 0x63400000, !P0 ;  /* 0x634000000c0b7807 */ /* 0x000fca0004000000 */
[----:B------:R-:W-:Y:S02]  /*0cf0*/  IMAD.IADD R11, R6, 0x1, -R11 ;  /* 0x00000001060b7824 */ /* 0x000fe400078e0a0b */
[----:B------:R-:W-:-:S03]  /*0d00*/  IMAD.MOV.U32 R6, RZ, RZ, RZ ;  /* 0x000000ffff067224 */ /* 0x000fc600078e00ff */
[----:B------:R-:W-:-:S06]  /*0d10*/  IADD3 R7, PT, PT, R11, 0x7fe00000, RZ ;  /* 0x7fe000000b077810 */ /* 0x000fcc0007ffe0ff */
[----:B------:R-:W-:-:S10]  /*0d20*/  DMUL R12, R14, R6 ;  /* 0x000000060e0c7228 */ /* 0x000fd40000000000 */
[----:B------:R-:W-:-:S13]  /*0d30*/  FSETP.GTU.AND P0, PT, |R13|, 1.469367938527859385e-39, PT ;  /* 0x001000000d00780b */ /* 0x000fda0003f0c200 */
[----:B------:R-:W-:Y:S05]  /*0d40*/  @P0 BRA `(.L_x_26) ;  /* 0x0000000000940947 */ /* 0x000fea0003800000 */
[----:B------:R-:W-:Y:S01]  /*0d50*/  DFMA R2, R14, -R2, R8 ;  /* 0x800000020e02722b */ /* 0x000fe20000000008 */
[----:B------:R-:W-:-:S09]  /*0d60*/  MOV R6, RZ ;  /* 0x000000ff00067202 */ /* 0x000fd20000000f00 */
[C---:B------:R-:W-:Y:S02]  /*0d70*/  FSETP.NEU.AND P0, PT, R3.reuse, RZ, PT ;  /* 0x000000ff0300720b */ /* 0x040fe40003f0d000 */
[----:B------:R-:W-:-:S04]  /*0d80*/  LOP3.LUT R5, R3, 0x80000000, R5, 0x48, !PT ;  /* 0x8000000003057812 */ /* 0x000fc800078e4805 */
[----:B------:R-:W-:-:S07]  /*0d90*/  LOP3.LUT R7, R5, R7, RZ, 0xfc, !PT ;  /* 0x0000000705077212 */ /* 0x000fce00078efcff */
[----:B------:R-:W-:Y:S05]  /*0da0*/  @!P0 BRA `(.L_x_26) ;  /* 0x00000000007c8947 */ /* 0x000fea0003800000 */
[----:B------:R-:W-:Y:S01]  /*0db0*/  IMAD.MOV R3, RZ, RZ, -R11 ;  /* 0x000000ffff037224 */ /* 0x000fe200078e0a0b */
[----:B------:R-:W-:Y:S01]  /*0dc0*/  MOV R2, RZ ;  /* 0x000000ff00027202 */ /* 0x000fe20000000f00 */
        /* <DEDUP_REMOVED lines=8> */
.L_x_25:
[----:B------:R-:W-:-:S14]  /*0e50*/  DSETP.NAN.AND P0, PT, R6, R6, PT ;  /* 0x000000060600722a */ /* 0x000fdc0003f08000 */
[----:B------:R-:W-:Y:S05]  /*0e60*/  @P0 BRA `(.L_x_27) ;  /* 0x0000000000440947 */ /* 0x000fea0003800000 */
[----:B------:R-:W-:-:S14]  /*0e70*/  DSETP.NAN.AND P0, PT, R4, R4, PT ;  /* 0x000000040400722a */ /* 0x000fdc0003f08000 */
[----:B------:R-:W-:Y:S05]  /*0e80*/  @P0 BRA `(.L_x_28) ;  /* 0x0000000000300947 */ /* 0x000fea0003800000 */
[----:B------:R-:W-:Y:S01]  /*0e90*/  ISETP.NE.AND P0, PT, R21, R20, PT ;  /* 0x000000141500720c */ /* 0x000fe20003f05270 */
[----:B------:R-:W-:Y:S01]  /*0ea0*/  IMAD.MOV.U32 R12, RZ, RZ, 0x0 ;  /* 0x00000000ff0c7424 */ /* 0x000fe200078e00ff */
[----:B------:R-:W-:-:S11]  /*0eb0*/  MOV R13, 0xfff80000 ;  /* 0xfff80000000d7802 */ /* 0x000fd60000000f00 */
[----:B------:R-:W-:Y:S05]  /*0ec0*/  @!P0 BRA `(.L_x_26) ;  /* 0x0000000000348947 */ /* 0x000fea0003800000 */
[----:B------:R-:W-:Y:S02]  /*0ed0*/  ISETP.NE.AND P0, PT, R21, 0x7ff00000, PT ;  /* 0x7ff000001500780c */ /* 0x000fe40003f05270 */
[----:B------:R-:W-:Y:S02]  /*0ee0*/  LOP3.LUT R13, R7, 0x80000000, R5, 0x48, !PT ;  /* 0x80000000070d7812 */ /* 0x000fe400078e4805 */
[----:B------:R-:W-:-:S13]  /*0ef0*/  ISETP.EQ.OR P0, PT, R20, RZ, !P0 ;  /* 0x000000ff1400720c */ /* 0x000fda0004702670 */
[----:B------:R-:W-:Y:S01]  /*0f00*/  @P0 LOP3.LUT R2, R13, 0x7ff00000, RZ, 0xfc, !PT ;  /* 0x7ff000000d020812 */ /* 0x000fe200078efcff */
[----:B------:R-:W-:Y:S01]  /*0f10*/  @!P0 IMAD.MOV.U32 R12, RZ, RZ, RZ ;  /* 0x000000ffff0c8224 */ /* 0x000fe200078e00ff */
[----:B------:R-:W-:-:S03]  /*0f20*/  @P0 MOV R12, RZ ;  /* 0x000000ff000c0202 */ /* 0x000fc60000000f00 */
[----:B------:R-:W-:Y:S01]  /*0f30*/  @P0 IMAD.MOV.U32 R13, RZ, RZ, R2 ;  /* 0x000000ffff0d0224 */ /* 0x000fe200078e0002 */
[----:B------:R-:W-:Y:S06]  /*0f40*/  BRA `(.L_x_26) ;  /* 0x0000000000147947 */ /* 0x000fec0003800000 */
.L_x_28:
[----:B------:R-:W-:Y:S02]  /*0f50*/  LOP3.LUT R13, R5, 0x80000, RZ, 0xfc, !PT ;  /* 0x00080000050d7812 */ /* 0x000fe400078efcff */
[----:B------:R-:W-:Y:S01]  /*0f60*/  MOV R12, R4 ;  /* 0x00000004000c7202 */ /* 0x000fe20000000f00 */
[----:B------:R-:W-:Y:S06]  /*0f70*/  BRA `(.L_x_26) ;  /* 0x0000000000087947 */ /* 0x000fec0003800000 */
.L_x_27:
[----:B------:R-:W-:Y:S01]  /*0f80*/  LOP3.LUT R13, R7, 0x80000, RZ, 0xfc, !PT ;  /* 0x00080000070d7812 */ /* 0x000fe200078efcff */
[----:B------:R-:W-:-:S07]  /*0f90*/  IMAD.MOV.U32 R12, RZ, RZ, R6 ;  /* 0x000000ffff0c7224 */ /* 0x000fce00078e0006 */
.L_x_26:
[----:B------:R-:W-:Y:S05]  /*0fa0*/  BSYNC.RECONVERGENT B1 ;  /* 0x0000000000017941 */ /* 0x000fea0003800200 */
.L_x_24:
[----:B------:R-:W-:Y:S01]  /*0fb0*/  HFMA2 R11, -RZ, RZ, 0, 0 ;  /* 0x00000000ff0b7431 */ /* 0x000fe200000001ff */
[----:B------:R-:W-:Y:S01]  /*0fc0*/  MOV R2, R12 ;  /* 0x0000000c00027202 */ /* 0x000fe20000000f00 */
[----:B------:R-:W-:Y:S02]  /*0fd0*/  IMAD.MOV.U32 R3, RZ, RZ, R13 ;  /* 0x000000ffff037224 */ /* 0x000fe400078e000d */
[----:B------:R-:W-:Y:S05]  /*0fe0*/  RET.REL.NODEC R10 `(_Z11blurySharedPfPsS_iii) ;  /* 0xfffffff00a047950 */ /* 0x000fea0003c3ffff */
.L_x_29:
        /* <DEDUP_REMOVED lines=9> */
.L_x_81:


//--------------------- .text._Z11blurxSharedPfPhS_iii --------------------------
	.section	.text._Z11blurxSharedPfPhS_iii,"ax",@progbits
	.align	128
        .global         _Z11blurxSharedPfPhS_iii
        .type           _Z11blurxSharedPfPhS_iii,@function
        .size           _Z11blurxSharedPfPhS_iii,(.L_x_82 - _Z11blurxSharedPfPhS_iii)
        .other          _Z11blurxSharedPfPhS_iii,@"STO_CUDA_ENTRY STV_DEFAULT"
_Z11blurxSharedPfPhS_iii:
.text._Z11blurxSharedPfPhS_iii:
[----:B------:R-:W-:Y:S01]  /*0000*/  LDC R1, c[0x0][0x37c] ;  /* 0x0000df00ff017b82 */ /* 0x000fe20000000800 */
[----:B------:R-:W0:Y:S07]  /*0010*/  S2R R6, SR_TID.X ;  /* 0x0000000000067919 */ /* 0x000e2e0000002100 */
[----:B------:R-:W0:Y:S01]  /*0020*/  S2UR UR4, SR_CTAID.X ;  /* 0x00000000000479c3 */ /* 0x000e220000002500 */
[----:B------:R-:W1:Y:S01]  /*0030*/  LDCU.64 UR16, c[0x0][0x358] ;  /* 0x00006b00ff1077ac */ /* 0x000e620008000a00 */
[----:B------:R-:W2:Y:S06]  /*0040*/  LDCU UR7, c[0x0][0x398] ;  /* 0x00007300ff0777ac */ /* 0x000eac0008000800 */
[----:B------:R-:W0:Y:S08]  /*0050*/  LDC R2, c[0x0][0x360] ;  /* 0x0000d800ff027b82 */ /* 0x000e300000000800 */
[----:B------:R-:W3:Y:S08]  /*0060*/  LDC R3, c[0x0][0x3a0] ;  /* 0x0000e800ff037b82 */ /* 0x000ef00000000800 */
[----:B------:R-:W4:Y:S01]  /*0070*/  S2UR UR6, SR_CTAID.Y ;  /* 0x00000000000679c3 */ /* 0x000f220000002600 */
[----:B0-----:R-:W-:-:S07]  /*0080*/  IMAD R2, R2, UR4, R6 ;  /* 0x0000000402027c24 */ /* 0x001fce000f8e0206 */
[----:B------:R-:W0:Y:S01]  /*0090*/  S2UR UR5, SR_CgaCtaId ;  /* 0x00000000000579c3 */ /* 0x000e220000008800 */
[----:B---3--:R-:W-:-:S07]  /*00a0*/  ISETP.GE.AND P1, PT, R2, R3, PT ;  /* 0x000000030200720c */ /* 0x008fce0003f26270 */
[----:B------:R-:W3:Y:S01]  /*00b0*/  LDC R8, c[0x0][0x39c] ;  /* 0x0000e700ff087b82 */ /* 0x000ee20000000800 */
[----:B----4-:R-:W-:-:S07]  /*00c0*/  IMAD R2, R3, UR6, R2 ;  /* 0x0000000603027c24 */ /* 0x010fce000f8e0202 */
[----:B------:R-:W4:Y:S02]  /*00d0*/  @!P1 LDC.64 R4, c[0x0][0x388] ;  /* 0x0000e200ff049b82 */ /* 0x000f240000000a00 */
[----:B----4-:R-:W-:-:S04]  /*00e0*/  @!P1 IADD3 R4, P0, PT, R2, R4, RZ ;  /* 0x0000000402049210 */ /* 0x010fc80007f1e0ff */
[----:B------:R-:W-:-:S05]  /*00f0*/  @!P1 LEA.HI.X.SX32 R5, R2, R5, 0x1, P0 ;  /* 0x0000000502059211 */ /* 0x000fca00000f0eff */
[----:B-1----:R-:W4:Y:S01]  /*0100*/  @!P1 LDG.E.U8 R4, desc[UR16][R4.64] ;  /* 0x0000001004049981 */ /* 0x002f22000c1e1100 */
[----:B------:R-:W-:Y:S01]  /*0110*/  UMOV UR4, 0x400 ;  /* 0x0000040000047882 */ /* 0x000fe20000000000 */
[----:B--2---:R-:W-:Y:S01]  /*0120*/  VIADD R0, R6, UR7 ;  /* 0x0000000706007c36 */ /* 0x004fe20008000000 */
[----:B0-----:R-:W-:Y:S01]  /*0130*/  ULEA UR4, UR5, UR4, 0x18 ;  /* 0x0000000405047291 */ /* 0x001fe2000f8ec0ff */
[----:B---3--:R-:W-:-:S05]  /*0140*/  ISETP.LE.OR P0, PT, R8, UR6, P1 ;  /* 0x0000000608007c0c */ /* 0x008fca0008f03670 */
[----:B------:R-:W-:-:S04]  /*0150*/  @!P1 IMAD.U32 R3, RZ, RZ, UR4 ;  /* 0x00000004ff039e24 */ /* 0x000fc8000f8e00ff */
[----:B------:R-:W-:Y:S02]  /*0160*/  @!P1 IMAD.IADD R7, R0, 0x1, R3 ;  /* 0x0000000100079824 */ /* 0x000fe400078e0203 */
[----:B------:R-:W-:-:S05]  /*0170*/  @P1 IMAD.U32 R3, RZ, RZ, UR4 ;  /* 0x00000004ff031e24 */ /* 0x000fca000f8e00ff */
[----:B------:R-:W-:Y:S01]  /*0180*/  @P1 IADD3 R9, PT, PT, R0, R3, RZ ;  /* 0x0000000300091210 */ /* 0x000fe20007ffe0ff */
[----:B----4-:R0:W-:Y:S04]  /*0190*/  @!P1 STS.U8 [R7], R4 ;  /* 0x0000000407009388 */ /* 0x0101e80000000000 */
[----:B------:R0:W-:Y:S01]  /*01a0*/  @P1 STS.U8 [R9], RZ ;  /* 0x000000ff09001388 */ /* 0x0001e20000000000 */
[----:B------:R-:W-:Y:S06]  /*01b0*/  BAR.SYNC.DEFER_BLOCKING 0x0 ;  /* 0x0000000000007b1d */ /* 0x000fec0000010000 */
[----:B------:R-:W-:Y:S05]  /*01c0*/  @P0 EXIT ;  /* 0x000000000000094d */ /* 0x000fea0003800000 */
[----:B------:R-:W-:Y:S01]  /*01d0*/  UISETP.GE.AND UP0, UPT, UR7, URZ, UPT ;  /* 0x000000ff0700728c */ /* 0x000fe2000bf06270 */
[----:B0-----:R-:W-:-:S08]  /*01e0*/  CS2R R4, SRZ ;  /* 0x0000000000047805 */ /* 0x001fd0000001ff00 */
[----:B------:R-:W-:Y:S05]  /*01f0*/  BRA.U !UP0, `(.L_x_30) ;  /* 0x0000000508bc7547 */ /* 0x000fea000b800000 */
[----:B------:R-:W-:Y:S01]  /*0200*/  UISETP.GE.U32.AND UP2, UPT, UR7, 0x4, UPT ;  /* 0x000000040700788c */ /* 0x000fe2000bf46070 */
[----:B------:R-:W-:Y:S01]  /*0210*/  IMAD.MOV.U32 R7, RZ, RZ, RZ ;  /* 0x000000ffff077224 */ /* 0x000fe200078e00ff */
[----:B------:R-:W-:Y:S01]  /*0220*/  USHF.L.U32 UR5, UR7, 0x1, URZ ;  /* 0x0000000107057899 */ /* 0x000fe200080006ff */
[----:B------:R-:W-:Y:S01]  /*0230*/  IMAD.MOV.U32 R8, RZ, RZ, RZ ;  /* 0x000000ffff087224 */ /* 0x000fe200078e00ff */
[----:B------:R-:W-:Y:S02]  /*0240*/  ULOP3.LUT UR6, UR7, 0x1, URZ, 0xc0, !UPT ;  /* 0x0000000107067892 */ /* 0x000fe4000f8ec0ff */
[----:B------:R-:W-:Y:S02]  /*0250*/  ULOP3.LUT UR4, UR5, 0x6, URZ, 0xc0, !UPT ;  /* 0x0000000605047892 */ /* 0x000fe4000f8ec0ff */
[----:B------:R-:W-:Y:S02]  /*0260*/  UISETP.NE.U32.AND UP0, UPT, UR6, 0x1, UPT ;  /* 0x000000010600788c */ /* 0x000fe4000bf05070 */
[----:B------:R-:W-:-:S02]  /*0270*/  UISETP.GE.U32.AND UP1, UPT, UR4, 0x3, UPT ;  /* 0x000000030400788c */ /* 0x000fc4000bf26070 */
[----:B------:R-:W-:Y:S01]  /*0280*/  UIADD3 UR4, UPT, UPT, -UR7, URZ, URZ ;  /* 0x000000ff07047290 */ /* 0x000fe2000fffe1ff */
[----:B------:R-:W-:Y:S11]  /*0290*/  BRA.U !UP2, `(.L_x_31) ;  /* 0x000000010ad47547 */ /* 0x000ff6000b800000 */
[----:B------:R-:W-:Y:S01]  /*02a0*/  ULOP3.LUT UR5, UR5, 0xfffffff8, URZ, 0xc0, !UPT ;  /* 0xfffffff805057892 */ /* 0x000fe2000f8ec0ff */
[----:B------:R-:W-:Y:S01]  /*02b0*/  IMAD.IADD R5, R3, 0x1, R6 ;  /* 0x0000000103057824 */ /* 0x000fe200078e0206 */
[----:B------:R-:W-:Y:S01]  /*02c0*/  UMOV UR8, 0x3 ;  /* 0x0000000300087882 */ /* 0x000fe20000000000 */
[----:B------:R-:W-:Y:S01]  /*02d0*/  IMAD.MOV.U32 R7, RZ, RZ, RZ ;  /* 0x000000ffff077224 */ /* 0x000fe200078e00ff */
[----:B------:R-:W-:-:S12]  /*02e0*/  UIADD3 UR5, UPT, UPT, -UR5, URZ, URZ ;  /* 0x000000ff05057290 */ /* 0x000fd8000fffe1ff */
.L_x_32:
[----:B------:R-:W0:Y:S01]  /*02f0*/  LDS.U8 R9, [R5] ;  /* 0x0000000005097984 */ /* 0x000e220000000000 */
[----:B------:R-:W-:Y:S02]  /*0300*/  UIADD3 UR6, UPT, UPT, UR8, -0x3, URZ ;  /* 0xfffffffd08067890 */ /* 0x000fe4000fffe0ff */
[----:B------:R-:W-:Y:S01]  /*0310*/  UIADD3 UR5, UPT, UPT, UR5, 0x8, URZ ;  /* 0x0000000805057890 */ /* 0x000fe2000fffe0ff */
[----:B------:R-:W1:Y:S01]  /*0320*/  LDS.U8 R10, [R5+0x1] ;  /* 0x00000100050a7984 */ /* 0x000e620000000000 */
[----:B------:R-:W-:Y:S02]  /*0330*/  USHF.L.U32 UR6, UR6, 0x2, URZ ;  /* 0x0000000206067899 */ /* 0x000fe400080006ff */
[----:B------:R-:W-:Y:S01]  /*0340*/  UISETP.NE.AND UP2, UPT, UR5, URZ, UPT ;  /* 0x000000ff0500728c */ /* 0x000fe2000bf45270 */
[----:B------:R-:W2:Y:S01]  /*0350*/  LDS.U8 R11, [R5+0x2] ;  /* 0x00000200050b7984 */ /* 0x000ea20000000000 */
[----:B------:R-:W-:Y:S02]  /*0360*/  UIADD3 UR4, UPT, UPT, UR4, 0x8, URZ ;  /* 0x0000000804047890 */ /* 0x000fe4000fffe0ff */
[----:B------:R-:W-:Y:S01]  /*0370*/  UIADD3 UR8, UPT, UPT, UR8, 0x8, URZ ;  /* 0x0000000808087890 */ /* 0x000fe2000fffe0ff */
[----:B------:R-:W3:Y:S04]  /*0380*/  LDS.U8 R12, [R5+0x3] ;  /* 0x00000300050c7984 */ /* 0x000ee80000000000 */
[----:B------:R-:W4:Y:S01]  /*0390*/  LDS.U8 R13, [R5+0x4] ;  /* 0x00000400050d7984 */ /* 0x000f220000000000 */
[----:B------:R-:W5:Y:S03]  /*03a0*/  LDCU UR9, c[0x3][UR6] ;  /* 0x00c00000060977ac */ /* 0x000f660008000800 */
[----:B------:R-:W4:Y:S01]  /*03b0*/  LDS.U8 R14, [R5+0x5] ;  /* 0x00000500050e7984 */ /* 0x000f220000000000 */
[----:B------:R-:W0:Y:S03]  /*03c0*/  LDCU UR10, c[0x3][UR6+0x4] ;  /* 0x00c00080060a77ac */ /* 0x000e260008000800 */
[----:B------:R-:W4:Y:S01]  /*03d0*/  LDS.U8 R6, [R5+0x6] ;  /* 0x0000060005067984 */ /* 0x000f220000000000 */
[----:B------:R-:W1:Y:S03]  /*03e0*/  LDCU UR11, c[0x3][UR6+0x8] ;  /* 0x00c00100060b77ac */ /* 0x000e660008000800 */
[----:B------:R5:W4:Y:S01]  /*03f0*/  LDS.U8 R4, [R5+0x7] ;  /* 0x0000070005047984 */ /* 0x000b220000000000 */
[----:B------:R-:W2:Y:S01]  /*0400*/  LDCU UR12, c[0x3][UR6+0xc] ;  /* 0x00c00180060c77ac */ /* 0x000ea20008000800 */
[----:B------:R-:W2:Y:S01]  /*0410*/  LDCU UR13, c[0x3][UR6+0x10] ;  /* 0x00c00200060d77ac */ /* 0x000ea20008000800 */
[----:B-----5:R-:W-:Y:S01]  /*0420*/  FADD R7, R7, UR9 ;  /* 0x0000000907077e21 */ /* 0x020fe20008000000 */
[----:B------:R-:W-:Y:S01]  /*0430*/  IADD3 R5, PT, PT, R5, 0x8, RZ ;  /* 0x0000000805057810 */ /* 0x000fe20007ffe0ff */
[----:B------:R-:W5:Y:S02]  /*0440*/  LDCU UR14, c[0x3][UR6+0x14] ;  /* 0x00c00280060e77ac */ /* 0x000f640008000800 */
[----:B0-----:R-:W-:Y:S01]  /*0450*/  FADD R7, R7, UR10 ;  /* 0x0000000a07077e21 */ /* 0x001fe20008000000 */
[----:B------:R-:W-:-:S03]  /*0460*/  I2FP.F32.U32 R9, R9 ;  /* 0x0000000900097245 */ /* 0x000fc60000201000 */
[----:B-1----:R-:W-:Y:S01]  /*0470*/  FADD R7, R7, UR11 ;  /* 0x0000000b07077e21 */ /* 0x002fe20008000000 */
[----:B------:R-:W-:Y:S01]  /*0480*/  I2FP.F32.U32 R10, R10 ;  /* 0x0000000a000a7245 */ /* 0x000fe20000201000 */
[----:B------:R-:W-:Y:S01]  /*0490*/  FFMA R9, R9, UR9, R8 ;  /* 0x0000000909097c23 */ /* 0x000fe20008000008 */
[----:B------:R-:W0:Y:S01]  /*04a0*/  LDCU UR9, c[0x3][UR6+0x18] ;  /* 0x00c00300060977ac */ /* 0x000e220008000800 */
[----:B--2---:R-:W-:Y:S01]  /*04b0*/  FADD R7, R7, UR12 ;  /* 0x0000000c07077e21 */ /* 0x004fe20008000000 */
[----:B------:R-:W-:Y:S01]  /*04c0*/  I2FP.F32.U32 R8, R11 ;  /* 0x0000000b00087245 */ /* 0x000fe20000201000 */
[----:B------:R-:W-:Y:S01]  /*04d0*/  FFMA R9, R10, UR10, R9 ;  /* 0x0000000a0a097c23 */ /* 0x000fe20008000009 */
[----:B------:R-:W1:Y:S01]  /*04e0*/  LDCU UR6, c[0x3][UR6+0x1c] ;  /* 0x00c00380060677ac */ /* 0x000e620008000800 */
[----:B------:R-:W-:Y:S01]  /*04f0*/  FADD R7, R7, UR13 ;  /* 0x0000000d07077e21 */ /* 0x000fe20008000000 */
[----:B---3--:R-:W-:Y:S01]  /*0500*/  I2FP.F32.U32 R11, R12 ;  /* 0x0000000c000b7245 */ /* 0x008fe20000201000 */
[----:B------:R-:W-:-:S02]  /*0510*/  FFMA R8, R8, UR11, R9 ;  /* 0x0000000b08087c23 */ /* 0x000fc40008000009 */
[----:B-----5:R-:W-:Y:S01]  /*0520*/  FADD R7, R7, UR14 ;  /* 0x0000000e07077e21 */ /* 0x020fe20008000000 */
[----:B----4-:R-:W-:Y:S01]  /*0530*/  I2FP.F32.U32 R13, R13 ;  /* 0x0000000d000d7245 */ /* 0x010fe20000201000 */
[----:B------:R-:W-:Y:S01]  /*0540*/  FFMA R8, R11, UR12, R8 ;  /* 0x0000000c0b087c23 */ /* 0x000fe20008000008 */
[----:B------:R-:W-:-:S03]  /*0550*/  I2FP.F32.U32 R9, R14 ;  /* 0x0000000e00097245 */ /* 0x000fc60000201000 */
[----:B------:R-:W-:Y:S01]  /*0560*/  FFMA R8, R13, UR13, R8 ;  /* 0x0000000d0d087c23 */ /* 0x000fe20008000008 */
[----:B------:R-:W-:-:S03]  /*0570*/  I2FP.F32.U32 R11, R6 ;  /* 0x00000006000b7245 */ /* 0x000fc60000201000 */
[----:B------:R-:W-:Y:S01]  /*0580*/  FFMA R8, R9, UR14, R8 ;  /* 0x0000000e09087c23 */ /* 0x000fe20008000008 */
[----:B0-----:R-:W-:Y:S01]  /*0590*/  FADD R7, R7, UR9 ;  /* 0x0000000907077e21 */ /* 0x001fe20008000000 */
[----:B------:R-:W-:Y:S02]  /*05a0*/  I2FP.F32.U32 R9, R4 ;  /* 0x0000000400097245 */ /* 0x000fe40000201000 */
[----:B------:R-:W-:Y:S01]  /*05b0*/  FFMA R8, R11, UR9, R8 ;  /* 0x000000090b087c23 */ /* 0x000fe20008000008 */
[----:B-1----:R-:W-:-:S03]  /*05c0*/  FADD R7, R7, UR6 ;  /* 0x0000000607077e21 */ /* 0x002fc60008000000 */
[----:B------:R-:W-:Y:S01]  /*05d0*/  FFMA R8, R9, UR6, R8 ;  /* 0x0000000609087c23 */ /* 0x000fe20008000008 */
[----:B------:R-:W-:Y:S06]  /*05e0*/  BRA.U UP2, `(.L_x_32) ;  /* 0xfffffffd02407547 */ /* 0x000fec000b83ffff */
.L_x_31:
[----:B------:R-:W-:Y:S05]  /*05f0*/  BRA.U !UP1, `(.L_x_33) ;  /* 0x0000000109607547 */ /* 0x000fea000b800000 */
[----:B------:R-:W-:Y:S01]  /*0600*/  IADD3 R4, PT, PT, R3, UR4, R0 ;  /* 0x0000000403047c10 */ /* 0x000fe2000fffe000 */
[----:B------:R-:W-:Y:S02]  /*0610*/  UIADD3 UR5, UPT, UPT, UR4, UR7, URZ ;  /* 0x0000000704057290 */ /* 0x000fe4000fffe0ff */
[----:B------:R-:W-:Y:S02]  /*0620*/  UIADD3 UR4, UPT, UPT, UR4, 0x4, URZ ;  /* 0x0000000404047890 */ /* 0x000fe4000fffe0ff */
[----:B------:R-:W0:Y:S01]  /*0630*/  LDS.U8 R5, [R4] ;  /* 0x0000000004057984 */ /* 0x000e220000000000 */
[----:B------:R-:W-:-:S03]  /*0640*/  USHF.L.U32 UR5, UR5, 0x2, URZ ;  /* 0x0000000205057899 */ /* 0x000fc600080006ff */
[----:B------:R-:W1:Y:S04]  /*0650*/  LDS.U8 R6, [R4+0x1] ;  /* 0x0000010004067984 */ /* 0x000e680000000000 */
[----:B------:R-:W2:Y:S04]  /*0660*/  LDS.U8 R9, [R4+0x2] ;  /* 0x0000020004097984 */ /* 0x000ea80000000000 */
[----:B------:R-:W3:Y:S01]  /*0670*/  LDS.U8 R10, [R4+0x3] ;  /* 0x00000300040a7984 */ /* 0x000ee20000000000 */
[----:B------:R-:W4:Y:S01]  /*0680*/  LDCU UR6, c[0x3][UR5] ;  /* 0x00c00000050677ac */ /* 0x000f220008000800 */
[----:B------:R-:W5:Y:S01]  /*0690*/  LDCU UR8, c[0x3][UR5+0x4] ;  /* 0x00c00080050877ac */ /* 0x000f620008000800 */
[----:B------:R-:W5:Y:S01]  /*06a0*/  LDCU UR9, c[0x3][UR5+0x8] ;  /* 0x00c00100050977ac */ /* 0x000f620008000800 */
[----:B------:R-:W0:Y:S01]  /*06b0*/  LDCU UR5, c[0x3][UR5+0xc] ;  /* 0x00c00180050577ac */ /* 0x000e220008000800 */
[----:B----4-:R-:W-:-:S04]  /*06c0*/  FADD R7, R7, UR6 ;  /* 0x0000000607077e21 */ /* 0x010fc80008000000 */
[----:B-----5:R-:W-:-:S04]  /*06d0*/  FADD R7, R7, UR8 ;  /* 0x0000000807077e21 */ /* 0x020fc80008000000 */
[----:B------:R-:W-:Y:S01]  /*06e0*/  FADD R7, R7, UR9 ;  /* 0x0000000907077e21 */ /* 0x000fe20008000000 */
[----:B0-----:R-:W-:-:S03]  /*06f0*/  I2FP.F32.U32 R5, R5 ;  /* 0x0000000500057245 */ /* 0x001fc60000201000 */
[----:B------:R-:W-:Y:S01]  /*0700*/  FADD R7, R7, UR5 ;  /* 0x0000000507077e21 */ /* 0x000fe20008000000 */
[----:B-1----:R-:W-:Y:S01]  /*0710*/  I2FP.F32.U32 R6, R6 ;  /* 0x0000000600067245 */ /* 0x002fe20000201000 */
[----:B------:R-:W-:Y:S01]  /*0720*/  FFMA R5, R5, UR6, R8 ;  /* 0x0000000605057c23 */ /* 0x000fe20008000008 */
[----:B--2---:R-:W-:-:S03]  /*0730*/  I2FP.F32.U32 R8, R9 ;  /* 0x0000000900087245 */ /* 0x004fc60000201000 */
[----:B------:R-:W-:-:S04]  /*0740*/  FFMA R5, R6, UR8, R5 ;  /* 0x0000000806057c23 */ /* 0x000fc80008000005 */
[----:B------:R-:W-:Y:S01]  /*0750*/  FFMA R8, R8, UR9, R5 ;  /* 0x0000000908087c23 */ /* 0x000fe20008000005 */
[----:B---3--:R-:W-:-:S05]  /*0760*/  I2FP.F32.U32 R5, R10 ;  /* 0x0000000a00057245 */ /* 0x008fca0000201000 */
[----:B------:R-:W-:-:S07]  /*0770*/  FFMA R8, R5, UR5, R8 ;  /* 0x0000000505087c23 */ /* 0x000fce0008000008 */
.L_x_33:
[----:B------:R-:W-:Y:S05]  /*0780*/  BRA.U UP0, `(.L_x_34) ;  /* 0x0000000100387547 */ /* 0x000fea000b800000 */
[----:B------:R-:W-:Y:S01]  /*0790*/  IADD3 R4, PT, PT, R3, UR4, R0 ;  /* 0x0000000403047c10 */ /* 0x000fe2000fffe000 */
[----:B------:R-:W-:Y:S02]  /*07a0*/  UIADD3 UR5, UPT, UPT, UR4, UR7, URZ ;  /* 0x0000000704057290 */ /* 0x000fe4000fffe0ff */
[----:B------:R-:W-:Y:S02]  /*07b0*/  UIADD3 UR4, UPT, UPT, UR4, 0x2, URZ ;  /* 0x0000000204047890 */ /* 0x000fe4000fffe0ff */
[----:B------:R-:W0:Y:S01]  /*07c0*/  LDS.U8 R5, [R4] ;  /* 0x0000000004057984 */ /* 0x000e220000000000 */
[----:B------:R-:W-:-:S03]  /*07d0*/  USHF.L.U32 UR5, UR5, 0x2, URZ ;  /* 0x0000000205057899 */ /* 0x000fc600080006ff */
[----:B------:R-:W1:Y:S09]  /*07e0*/  LDS.U8 R6, [R4+0x1] ;  /* 0x0000010004067984 */ /* 0x000e720000000000 */
[----:B------:R-:W2:Y:S01]  /*07f0*/  LDCU UR6, c[0x3][UR5] ;  /* 0x00c00000050677ac */ /* 0x000ea20008000800 */
[----:B------:R-:W3:Y:S01]  /*0800*/  LDCU UR5, c[0x3][UR5+0x4] ;  /* 0x00c00080050577ac */ /* 0x000ee20008000800 */
[----:B--2---:R-:W-:-:S04]  /*0810*/  FADD R7, R7, UR6 ;  /* 0x0000000607077e21 */ /* 0x004fc80008000000 */
[----:B---3--:R-:W-:Y:S01]  /*0820*/  FADD R7, R7, UR5 ;  /* 0x0000000507077e21 */ /* 0x008fe20008000000 */
[----:B0-----:R-:W-:Y:S02]  /*0830*/  I2FP.F32.U32 R5, R5 ;  /* 0x0000000500057245 */ /* 0x001fe40000201000 */
[----:B-1----:R-:W-:-:S03]  /*0840*/  I2FP.F32.U32 R6, R6 ;  /* 0x0000000600067245 */ /* 0x002fc60000201000 */
[----:B------:R-:W-:-:S04]  /*0850*/  FFMA R5, R5, UR6, R8 ;  /* 0x0000000605057c23 */ /* 0x000fc80008000008 */
[----:B------:R-:W-:-:S07]  /*0860*/  FFMA R8, R6, UR5, R5 ;  /* 0x0000000506087c23 */ /* 0x000fce0008000005 */
.L_x_34:
[----:B------:R-:W-:Y:S01]  /*0870*/  IADD3 R0, PT, PT, R3, UR4, R0 ;  /* 0x0000000403007c10 */ /* 0x000fe2000fffe000 */
[----:B------:R-:W-:-:S04]  /*0880*/  UIADD3 UR4, UPT, UPT, UR4, UR7, URZ ;  /* 0x0000000704047290 */ /* 0x000fc8000fffe0ff */
[----:B------:R-:W-:Y:S01]  /*0890*/  USHF.L.U32 UR4, UR4, 0x2, URZ ;  /* 0x0000000204047899 */ /* 0x000fe200080006ff */
[----:B------:R-:W0:Y:S11]  /*08a0*/  LDS.U8 R0, [R0] ;  /* 0x0000000000007984 */ /* 0x000e360000000000 */
[----:B------:R-:W1:Y:S02]  /*08b0*/  LDCU UR4, c[0x3][UR4] ;  /* 0x00c00000040477ac */ /* 0x000e640008000800 */
[----:B-1----:R-:W-:Y:S01]  /*08c0*/  FADD R4, R7, UR4 ;  /* 0x0000000407047e21 */ /* 0x002fe20008000000 */
[----:B0-----:R-:W-:-:S05]  /*08d0*/  I2FP.F32.U32 R5, R0 ;  /* 0x0000000000057245 */ /* 0x001fca0000201000 */
[----:B------:R-:W-:-:S07]  /*08e0*/  FFMA R5, R5, UR4, R8 ;  /* 0x0000000405057c23 */ /* 0x000fce0008000008 */
.L_x_30:
[----:B------:R-:W0:Y:S01]  /*08f0*/  MUFU.RCP R3, R4 ;  /* 0x0000000400037308 */ /* 0x000e220000001000 */
[----:B------:R-:W-:Y:S07]  /*0900*/  BSSY.RECONVERGENT B0, `(.L_x_35) ;  /* 0x000000d000007945 */ /* 0x000fee0003800200 */
[----:B------:R-:W1:Y:S01]  /*0910*/  FCHK P0, R5, R4 ;  /* 0x0000000405007302 */ /* 0x000e620000000000 */
[----:B0-----:R-:W-:-:S04]  /*0920*/  FFMA R0, R3, -R4, 1 ;  /* 0x3f80000003007423 */ /* 0x001fc80000000804 */
[----:B------:R-:W-:-:S04]  /*0930*/  FFMA R0, R3, R0, R3 ;  /* 0x0000000003007223 */ /* 0x000fc80000000003 */
[----:B------:R-:W-:-:S04]  /*0940*/  FFMA R6, R0, R5, RZ ;  /* 0x0000000500067223 */ /* 0x000fc800000000ff */
[----:B------:R-:W-:-:S04]  /*0950*/  FFMA R3, R6, -R4, R5 ;  /* 0x8000000406037223 */ /* 0x000fc80000000005 */
[----:B------:R-:W-:Y:S01]  /*0960*/  FFMA R7, R0, R3, R6 ;  /* 0x0000000300077223 */ /* 0x000fe20000000006 */
[----:B-1----:R-:W-:Y:S06]  /*0970*/  @!P0 BRA `(.L_x_36) ;  /* 0x0000000000148947 */ /* 0x002fec0003800000 */
[----:B------:R-:W-:Y:S01]  /*0980*/  IMAD.MOV.U32 R3, RZ, RZ, R4 ;  /* 0x000000ffff037224 */ /* 0x000fe200078e0004 */
[----:B------:R-:W-:Y:S01]  /*0990*/  MOV R4, 0x9c0 ;  /* 0x000009c000047802 */ /* 0x000fe20000000f00 */
[----:B------:R-:W-:-:S07]  /*09a0*/  IMAD.MOV.U32 R0, RZ, RZ, R5 ;  /* 0x000000ffff007224 */ /* 0x000fce00078e0005 */
[----:B------:R-:W-:Y:S05]  /*09b0*/  CALL.REL.NOINC `($__internal_2_$__cuda_sm3x_div_rn_noftz_f32_slowpath) ;  /* 0x0000000000187944 */ /* 0x000fea0003c00000 */
[----:B------:R-:W-:-:S07]  /*09c0*/  IMAD.MOV.U32 R7, RZ, RZ, R0 ;  /* 0x000000ffff077224 */ /* 0x000fce00078e0000 */
.L_x_36:
[----:B------:R-:W-:Y:S05]  /*09d0*/  BSYNC.RECONVERGENT B0 ;  /* 0x0000000000007941 */ /* 0x000fea0003800200 */
.L_x_35:
[----:B------:R-:W0:Y:S02]  /*09e0*/  LDC.64 R4, c[0x0][0x380] ;  /* 0x0000e000ff047b82 */ /* 0x000e240000000a00 */
[----:B0-----:R-:W-:-:S05]  /*09f0*/  IMAD.WIDE R2, R2, 0x4, R4 ;  /* 0x0000000402027825 */ /* 0x001fca00078e0204 */
[----:B------:R-:W-:Y:S01]  /*0a00*/  STG.E desc[UR16][R2.64], R7 ;  /* 0x0000000702007986 */ /* 0x000fe2000c101910 */
[----:B------:R-:W-:Y:S05]  /*0a10*/  EXIT ;  /* 0x000000000000794d */ /* 0x000fea0003800000 */
        .weak           $__internal_2_$__cuda_sm3x_div_rn_noftz_f32_slowpath
        .type           $__internal_2_$__cuda_sm3x_div_rn_noftz_f32_slowpath,@function
        .size           $__internal_2_$__cuda_sm3x_div_rn_noftz_f32_slowpath,(.L_x_82 - $__internal_2_$__cuda_sm3x_div_rn_noftz_f32_slowpath)
$__internal_2_$__cuda_sm3x_div_rn_noftz_f32_slowpath:
[----:B------:R-:W-:Y:S01]  /*0a20*/  SHF.R.U32.HI R6, RZ, 0x17, R3 ;  /* 0x00000017ff067819 */ /* 0x000fe20000011603 */
[----:B------:R-:W-:Y:S01]  /*0a30*/  BSSY.RECONVERGENT B1, `(.L_x_37) ;  /* 0x0000062000017945 */ /* 0x000fe20003800200 */
[----:B------:R-:W-:Y:S02]  /*0a40*/  SHF.R.U32.HI R5, RZ, 0x17, R0 ;  /* 0x00000017ff057819 */ /* 0x000fe40000011600 */
[----:B------:R-:W-:Y:S02]  /*0a50*/  LOP3.LUT R10, R6, 0xff, RZ, 0xc0, !PT ;  /* 0x000000ff060a7812 */ /* 0x000fe400078ec0ff */
[----:B------:R-:W-:-:S03]  /*0a60*/  LOP3.LUT R8, R5, 0xff, RZ, 0xc0, !PT ;  /* 0x000000ff05087812 */ /* 0x000fc600078ec0ff */
[----:B------:R-:W-:Y:S01]  /*0a70*/  VIADD R7, R10, 0xffffffff ;  /* 0xffffffff0a077836 */ /* 0x000fe20000000000 */
[----:B------:R-:W-:-:S04]  /*0a80*/  IADD3 R6, PT, PT, R8, -0x1, RZ ;  /* 0xffffffff08067810 */ /* 0x000fc80007ffe0ff */
[----:B------:R-:W-:-:S04]  /*0a90*/  ISETP.GT.U32.AND P0, PT, R7, 0xfd, PT ;  /* 0x000000fd0700780c */ /* 0x000fc80003f04070 */
[----:B------:R-:W-:-:S13]  /*0aa0*/  ISETP.GT.U32.OR P0, PT, R6, 0xfd, P0 ;  /* 0x000000fd0600780c */ /* 0x000fda0000704470 */
[----:B------:R-:W-:Y:S01]  /*0ab0*/  @!P0 IMAD.MOV.U32 R5, RZ, RZ, RZ ;  /* 0x000000ffff058224 */ /* 0x000fe200078e00ff */
[----:B------:R-:W-:Y:S06]  /*0ac0*/  @!P0 BRA `(.L_x_38) ;  /* 0x00000000005c8947 */ /* 0x000fec0003800000 */
[----:B------:R-:W-:Y:S02]  /*0ad0*/  FSETP.GTU.FTZ.AND P0, PT, |R0|, +INF , PT ;  /* 0x7f8000000000780b */ /* 0x000fe40003f1c200 */
[----:B------:R-:W-:-:S04]  /*0ae0*/  FSETP.GTU.FTZ.AND P1, PT, |R3|, +INF , PT ;  /* 0x7f8000000300780b */ /* 0x000fc80003f3c200 */
[----:B------:R-:W-:-:S13]  /*0af0*/  PLOP3.LUT P0, PT, P0, P1, PT, 0xf8, 0x8f ;  /* 0x00000000008f781c */ /* 0x000fda0000703f70 */
[----:B------:R-:W-:Y:S05]  /*0b00*/  @P0 BRA `(.L_x_39) ;  /* 0x00000004004c0947 */ /* 0x000fea0003800000 */
[----:B------:R-:W-:-:S13]  /*0b10*/  LOP3.LUT P0, RZ, R3, 0x7fffffff, R0, 0xc8, !PT ;  /* 0x7fffffff03ff7812 */ /* 0x000fda000780c800 */
[----:B------:R-:W-:Y:S05]  /*0b20*/  @!P0 BRA `(.L_x_40) ;  /* 0x00000004003c8947 */ /* 0x000fea0003800000 */
[C---:B------:R-:W-:Y:S02]  /*0b30*/  FSETP.NEU.FTZ.AND P2, PT, |R0|.reuse, +INF , PT ;  /* 0x7f8000000000780b */ /* 0x040fe40003f5d200 */
[----:B------:R-:W-:Y:S02]  /*0b40*/  FSETP.NEU.FTZ.AND P1, PT, |R3|, +INF , PT ;  /* 0x7f8000000300780b */ /* 0x000fe40003f3d200 */
[----:B------:R-:W-:-:S11]  /*0b50*/  FSETP.NEU.FTZ.AND P0, PT, |R0|, +INF , PT ;  /* 0x7f8000000000780b */ /* 0x000fd60003f1d200 */
[----:B------:R-:W-:Y:S05]  /*0b60*/  @!P1 BRA !P2, `(.L_x_40) ;  /* 0x00000004002c9947 */ /* 0x000fea0005000000 */
[----:B------:R-:W-:-:S04]  /*0b70*/  LOP3.LUT P2, RZ, R0, 0x7fffffff, RZ, 0xc0, !PT ;  /* 0x7fffffff00ff7812 */ /* 0x000fc8000784c0ff */
[----:B------:R-:W-:-:S13]  /*0b80*/  PLOP3.LUT P1, PT, P1, P2, PT, 0x2f, 0xf2 ;  /* 0x0000000000f2781c */ /* 0x000fda0000f24577 */
[----:B------:R-:W-:Y:S05]  /*0b90*/  @P1 BRA `(.L_x_41) ;  /* 0x0000000400181947 */ /* 0x000fea0003800000 */
[----:B------:R-:W-:-:S04]  /*0ba0*/  LOP3.LUT P1, RZ, R3, 0x7fffffff, RZ, 0xc0, !PT ;  /* 0x7fffffff03ff7812 */ /* 0x000fc8000782c0ff */
[----:B------:R-:W-:-:S13]  /*0bb0*/  PLOP3.LUT P0, PT, P0, P1, PT, 0x2f, 0xf2 ;  /* 0x0000000000f2781c */ /* 0x000fda0000702577 */
[----:B------:R-:W-:Y:S05]  /*0bc0*/  @P0 BRA `(.L_x_42) ;  /* 0x0000000400000947 */ /* 0x000fea0003800000 */
[----:B------:R-:W-:Y:S02]  /*0bd0*/  ISETP.GE.AND P0, PT, R6, RZ, PT ;  /* 0x000000ff0600720c */ /* 0x000fe40003f06270 */
[----:B------:R-:W-:-:S11]  /*0be0*/  ISETP.GE.AND P1, PT, R7, RZ, PT ;  /* 0x000000ff0700720c */ /* 0x000fd60003f26270 */
[----:B------:R-:W-:Y:S02]  /*0bf0*/  @P0 IMAD.MOV.U32 R5, RZ, RZ, RZ ;  /* 0x000000ffff050224 */ /* 0x000fe400078e00ff */
[----:B------:R-:W-:Y:S01]  /*0c00*/  @!P0 FFMA R0, R0, 1.84467440737095516160e+19, RZ ;  /* 0x5f80000000008823 */ /* 0x000fe200000000ff */
[----:B------:R-:W-:Y:S02]  /*0c10*/  @!P0 IMAD.MOV.U32 R5, RZ, RZ, -0x40 ;  /* 0xffffffc0ff058424 */ /* 0x000fe400078e00ff */
[----:B------:R-:W-:-:S03]  /*0c20*/  @!P1 FFMA R3, R3, 1.84467440737095516160e+19, RZ ;  /* 0x5f80000003039823 */ /* 0x000fc600000000ff */
[----:B------:R-:W-:-:S07]  /*0c30*/  @!P1 IADD3 R5, PT, PT, R5, 0x40, RZ ;  /* 0x0000004005059810 */ /* 0x000fce0007ffe0ff */
.L_x_38:
[----:B------:R-:W-:Y:S01]  /*0c40*/  LEA R6, R10, 0xc0800000, 0x17 ;  /* 0xc08000000a067811 */ /* 0x000fe200078eb8ff */
[----:B------:R-:W-:Y:S04]  /*0c50*/  BSSY.RECONVERGENT B2, `(.L_x_43) ;  /* 0x0000036000027945 */ /* 0x000fe80003800200 */
[----:B------:R-:W-:Y:S02]  /*0c60*/  IMAD.IADD R6, R3, 0x1, -R6 ;  /* 0x0000000103067824 */ /* 0x000fe400078e0a06 */
[----:B------:R-:W-:Y:S02]  /*0c70*/  VIADD R3, R8, 0xffffff81 ;  /* 0xffffff8108037836 */ /* 0x000fe40000000000 */
[----:B------:R0:W1:Y:S01]  /*0c80*/  MUFU.RCP R7, R6 ;  /* 0x0000000600077308 */ /* 0x0000620000001000 */
[----:B------:R-:W-:Y:S01]  /*0c90*/  FADD.FTZ R9, -R6, -RZ ;  /* 0x800000ff06097221 */ /* 0x000fe20000010100 */
[C---:B------:R-:W-:Y:S01]  /*0ca0*/  IMAD R0, R3.reuse, -0x800000, R0 ;  /* 0xff80000003007824 */ /* 0x040fe200078e0200 */
[----:B0-----:R-:W-:-:S05]  /*0cb0*/  IADD3 R6, PT, PT, R3, 0x7f, -R10 ;  /* 0x0000007f03067810 */ /* 0x001fca0007ffe80a */
[----:B------:R-:W-:Y:S02]  /*0cc0*/  IMAD.IADD R6, R6, 0x1, R5 ;  /* 0x0000000106067824 */ /* 0x000fe400078e0205 */
[----:B-1----:R-:W-:-:S04]  /*0cd0*/  FFMA R8, R7, R9, 1 ;  /* 0x3f80000007087423 */ /* 0x002fc80000000009 */
[----:B------:R-:W-:-:S04]  /*0ce0*/  FFMA R12, R7, R8, R7 ;  /* 0x00000008070c7223 */ /* 0x000fc80000000007 */
[----:B------:R-:W-:-:S04]  /*0cf0*/  FFMA R7, R0, R12, RZ ;  /* 0x0000000c00077223 */ /* 0x000fc800000000ff */
[----:B------:R-:W-:-:S04]  /*0d00*/  FFMA R8, R9, R7, R0 ;  /* 0x0000000709087223 */ /* 0x000fc80000000000 */
[----:B------:R-:W-:-:S04]  /*0d10*/  FFMA R7, R12, R8, R7 ;  /* 0x000000080c077223 */ /* 0x000fc80000000007 */
[----:B------:R-:W-:-:S04]  /*0d20*/  FFMA R8, R9, R7, R0 ;  /* 0x0000000709087223 */ /* 0x000fc80000000000 */
[----:B------:R-:W-:-:S05]  /*0d30*/  FFMA R0, R12, R8, R7 ;  /* 0x000000080c007223 */ /* 0x000fca0000000007 */
[----:B------:R-:W-:-:S04]  /*0d40*/  SHF.R.U32.HI R3, RZ, 0x17, R0 ;  /* 0x00000017ff037819 */ /* 0x000fc80000011600 */
[----:B------:R-:W-:-:S04]  /*0d50*/  LOP3.LUT R3, R3, 0xff, RZ, 0xc0, !PT ;  /* 0x000000ff03037812 */ /* 0x000fc800078ec0ff */
[----:B------:R-:W-:-:S05]  /*0d60*/  IADD3 R9, PT, PT, R3, R6, RZ ;  /* 0x0000000603097210 */ /* 0x000fca0007ffe0ff */
[----:B------:R-:W-:-:S05]  /*0d70*/  VIADD R3, R9, 0xffffffff ;  /* 0xffffffff09037836 */ /* 0x000fca0000000000 */
[----:B------:R-:W-:-:S13]  /*0d80*/  ISETP.GE.U32.AND P0, PT, R3, 0xfe, PT ;  /* 0x000000fe0300780c */ /* 0x000fda0003f06070 */
[----:B------:R-:W-:Y:S05]  /*0d90*/  @!P0 BRA `(.L_x_44) ;  /* 0x0000000000808947 */ /* 0x000fea0003800000 */
[----:B------:R-:W-:-:S13]  /*0da0*/  ISETP.GT.AND P0, PT, R9, 0xfe, PT ;  /* 0x000000fe0900780c */ /* 0x000fda0003f04270 */
[----:B------:R-:W-:Y:S05]  /*0db0*/  @P0 BRA `(.L_x_45) ;  /* 0x00000000006c0947 */ /* 0x000fea0003800000 */
[----:B------:R-:W-:-:S13]  /*0dc0*/  ISETP.GE.AND P0, PT, R9, 0x1, PT ;  /* 0x000000010900780c */ /* 0x000fda0003f06270 */
[----:B------:R-:W-:Y:S05]  /*0dd0*/  @P0 BRA `(.L_x_46) ;  /* 0x0000000000740947 */ /* 0x000fea0003800000 */
[----:B------:R-:W-:Y:S02]  /*0de0*/  ISETP.GE.AND P0, PT, R9, -0x18, PT ;  /* 0xffffffe80900780c */ /* 0x000fe40003f06270 */
[----:B------:R-:W-:-:S11]  /*0df0*/  LOP3.LUT R0, R0, 0x80000000, RZ, 0xc0, !PT ;  /* 0x8000000000007812 */ /* 0x000fd600078ec0ff */
[----:B------:R-:W-:Y:S05]  /*0e00*/  @!P0 BRA `(.L_x_46) ;  /* 0x0000000000688947 */ /* 0x000fea0003800000 */
[CCC-:B------:R-:W-:Y:S01]  /*0e10*/  FFMA.RZ R3, R12.reuse, R8.reuse, R7.reuse ;  /* 0x000000080c037223 */ /* 0x1c0fe2000000c007 */
[CCC-:B------:R-:W-:Y:S01]  /*0e20*/  FFMA.RM R6, R12.reuse, R8.reuse, R7.reuse ;  /* 0x000000080c067223 */ /* 0x1c0fe20000004007 */
[C---:B------:R-:W-:Y:S02]  /*0e30*/  ISETP.NE.AND P2, PT, R9.reuse, RZ, PT ;  /* 0x000000ff0900720c */ /* 0x040fe40003f45270 */
[----:B------:R-:W-:Y:S02]  /*0e40*/  ISETP.NE.AND P1, PT, R9, RZ, PT ;  /* 0x000000ff0900720c */ /* 0x000fe40003f25270 */
[----:B------:R-:W-:Y:S01]  /*0e50*/  LOP3.LUT R5, R3, 0x7fffff, RZ, 0xc0, !PT ;  /* 0x007fffff03057812 */ /* 0x000fe200078ec0ff */
[----:B------:R-:W-:Y:S01]  /*0e60*/  FFMA.RP R3, R12, R8, R7 ;  /* 0x000000080c037223 */ /* 0x000fe20000008007 */
[----:B------:R-:W-:Y:S02]  /*0e70*/  VIADD R8, R9, 0x20 ;  /* 0x0000002009087836 */ /* 0x000fe40000000000 */
[----:B------:R-:W-:Y:S01]  /*0e80*/  LOP3.LUT R5, R5, 0x800000, RZ, 0xfc, !PT ;  /* 0x0080000005057812 */ /* 0x000fe200078efcff */
[----:B------:R-:W-:Y:S01]  /*0e90*/  IMAD.MOV R7, RZ, RZ, -R9 ;  /* 0x000000ffff077224 */ /* 0x000fe200078e0a09 */
[----:B------:R-:W-:-:S02]  /*0ea0*/  FSETP.NEU.FTZ.AND P0, PT, R3, R6, PT ;  /* 0x000000060300720b */ /* 0x000fc40003f1d000 */
[----:B------:R-:W-:Y:S02]  /*0eb0*/  SHF.L.U32 R8, R5, R8, RZ ;  /* 0x0000000805087219 */ /* 0x000fe400000006ff */
[----:B------:R-:W-:Y:S02]  /*0ec0*/  SEL R6, R7, RZ, P2 ;  /* 0x000000ff07067207 */ /* 0x000fe40001000000 */
[----:B------:R-:W-:Y:S02]  /*0ed0*/  ISETP.NE.AND P1, PT, R8, RZ, P1 ;  /* 0x000000ff0800720c */ /* 0x000fe40000f25270 */
[----:B------:R-:W-:Y:S02]  /*0ee0*/  SHF.R.U32.HI R6, RZ, R6, R5 ;  /* 0x00000006ff067219 */ /* 0x000fe40000011605 */
[----:B------:R-:W-:Y:S02]  /*0ef0*/  PLOP3.LUT P0, PT, P0, P1, PT, 0xf8, 0x8f ;  /* 0x00000000008f781c */ /* 0x000fe40000703f70 */
[----:B------:R-:W-:-:S02]  /*0f00*/  SHF.R.U32.HI R8, RZ, 0x1, R6 ;  /* 0x00000001ff087819 */ /* 0x000fc40000011606 */
[----:B------:R-:W-:-:S04]  /*0f10*/  SEL R3, RZ, 0x1, !P0 ;  /* 0x00000001ff037807 */ /* 0x000fc80004000000 */
[----:B------:R-:W-:-:S04]  /*0f20*/  LOP3.LUT R3, R3, 0x1, R8, 0xf8, !PT ;  /* 0x0000000103037812 */ /* 0x000fc800078ef808 */
[----:B------:R-:W-:-:S04]  /*0f30*/  LOP3.LUT R3, R3, R6, RZ, 0xc0, !PT ;  /* 0x0000000603037212 */ /* 0x000fc800078ec0ff */
[----:B------:R-:W-:-:S04]  /*0f40*/  IADD3 R3, PT, PT, R8, R3, RZ ;  /* 0x0000000308037210 */ /* 0x000fc80007ffe0ff */
[----:B------:R-:W-:Y:S01]  /*0f50*/  LOP3.LUT R0, R3, R0, RZ, 0xfc, !PT ;  /* 0x0000000003007212 */ /* 0x000fe200078efcff */
[----:B------:R-:W-:Y:S06]  /*0f60*/  BRA `(.L_x_46) ;  /* 0x0000000000107947 */ /* 0x000fec0003800000 */
.L_x_45:
[----:B------:R-:W-:-:S04]  /*0f70*/  LOP3.LUT R0, R0, 0x80000000, RZ, 0xc0, !PT ;  /* 0x8000000000007812 */ /* 0x000fc800078ec0ff */
[----:B------:R-:W-:Y:S01]  /*0f80*/  LOP3.LUT R0, R0, 0x7f800000, RZ, 0xfc, !PT ;  /* 0x7f80000000007812 */ /* 0x000fe200078efcff */
[----:B------:R-:W-:Y:S06]  /*0f90*/  BRA `(.L_x_46) ;  /* 0x0000000000047947 */ /* 0x000fec0003800000 */
.L_x_44:
[----:B------:R-:W-:-:S07]  /*0fa0*/  IMAD R0, R6, 0x800000, R0 ;  /* 0x0080000006007824 */ /* 0x000fce00078e0200 */
.L_x_46:
[----:B------:R-:W-:Y:S05]  /*0fb0*/  BSYNC.RECONVERGENT B2 ;  /* 0x0000000000027941 */ /* 0x000fea0003800200 */
.L_x_43:
[----:B------:R-:W-:Y:S05]  /*0fc0*/  BRA `(.L_x_47) ;  /* 0x0000000000207947 */ /* 0x000fea0003800000 */
.L_x_42:
[----:B------:R-:W-:-:S04]  /*0fd0*/  LOP3.LUT R0, R3, 0x80000000, R0, 0x48, !PT ;  /* 0x8000000003007812 */ /* 0x000fc800078e4800 */
[----:B------:R-:W-:Y:S01]  /*0fe0*/  LOP3.LUT R0, R0, 0x7f800000, RZ, 0xfc, !PT ;  /* 0x7f80000000007812 */ /* 0x000fe200078efcff */
[----:B------:R-:W-:Y:S06]  /*0ff0*/  BRA `(.L_x_47) ;  /* 0x0000000000147947 */ /* 0x000fec0003800000 */
.L_x_41:
[----:B------:R-:W-:Y:S01]  /*1000*/  LOP3.LUT R0, R3, 0x80000000, R0, 0x48, !PT ;  /* 0x8000000003007812 */ /* 0x000fe200078e4800 */
[----:B------:R-:W-:Y:S06]  /*1010*/  BRA `(.L_x_47) ;  /* 0x00000000000c7947 */ /* 0x000fec0003800000 */
.L_x_40:
[----:B------:R-:W0:Y:S01]  /*1020*/  MUFU.RSQ R0, -QNAN ;  /* 0xffc0000000007908 */ /* 0x000e220000001400 */
[----:B------:R-:W-:Y:S05]  /*1030*/  BRA `(.L_x_47) ;  /* 0x0000000000047947 */ /* 0x000fea0003800000 */
.L_x_39:
[----:B------:R-:W-:-:S07]  /*1040*/  FADD.FTZ R0, R0, R3 ;  /* 0x0000000300007221 */ /* 0x000fce0000010000 */
.L_x_47:
[----:B------:R-:W-:Y:S05]  /*1050*/  BSYNC.RECONVERGENT B1 ;  /* 0x0000000000017941 */ /* 0x000fea0003800200 */
.L_x_37:
[----:B------:R-:W-:-:S04]  /*1060*/  IMAD.MOV.U32 R5, RZ, RZ, 0x0 ;  /* 0x00000000ff057424 */ /* 0x000fc800078e00ff */
[----:B0-----:R-:W-:Y:S05]  /*1070*/  RET.REL.NODEC R4 `(_Z11blurxSharedPfPhS_iii) ;  /* 0xffffffec04e07950 */ /* 0x001fea0003c3ffff */
.L_x_48:
        /* <DEDUP_REMOVED lines=16> */
.L_x_82:


//--------------------- .text._Z5blurxPfPhS_iii   --------------------------
	.section	.text._Z5blurxPfPhS_iii,"ax",@progbits
	.align	128
        .global         _Z5blurxPfPhS_iii
        .type           _Z5blurxPfPhS_iii,@function
        .size           _Z5blurxPfPhS_iii,(.L_x_83 - _Z5blurxPfPhS_iii)
        .other          _Z5blurxPfPhS_iii,@"STO_CUDA_ENTRY STV_DEFAULT"
_Z5blurxPfPhS_iii:
.text._Z5blurxPfPhS_iii:
[----:B------:R-:W-:Y:S01]  /*0000*/  LDC R1, c[0x0][0x37c] ;  /* 0x0000df00ff017b82 */ /* 0x000fe20000000800 */
[----:B------:R-:W0:Y:S07]  /*0010*/  S2R R3, SR_TID.X ;  /* 0x0000000000037919 */ /* 0x000e2e0000002100 */
[----:B------:R-:W0:Y:S01]  /*0020*/  S2UR UR4, SR_CTAID.X ;  /* 0x00000000000479c3 */ /* 0x000e220000002500 */
[----:B------:R-:W1:Y:S07]  /*0030*/  LDCU UR5, c[0x0][0x3a0] ;  /* 0x00007400ff0577ac */ /* 0x000e6e0008000800 */
[----:B------:R-:W0:Y:S08]  /*0040*/  LDC R8, c[0x0][0x360] ;  /* 0x0000d800ff087b82 */ /* 0x000e300000000800 */
[----:B------:R-:W2:Y:S01]  /*0050*/  S2UR UR6, SR_CTAID.Y ;  /* 0x00000000000679c3 */ /* 0x000ea20000002600 */
[----:B-1----:R-:W-:-:S07]  /*0060*/  IMAD.U32 R11, RZ, RZ, UR5 ;  /* 0x00000005ff0b7e24 */ /* 0x002fce000f8e00ff */
[----:B------:R-:W2:Y:S01]  /*0070*/  LDC R0, c[0x0][0x39c] ;  /* 0x0000e700ff007b82 */ /* 0x000ea20000000800 */
[----:B0-----:R-:W-:-:S05]  /*0080*/  IMAD R8, R8, UR4, R3 ;  /* 0x0000000408087c24 */ /* 0x001fca000f8e0203 */
[----:B------:R-:W-:-:S04]  /*0090*/  ISETP.GE.AND P0, PT, R8, R11, PT ;  /* 0x0000000b0800720c */ /* 0x000fc80003f06270 */
[----:B--2---:R-:W-:-:S13]  /*00a0*/  ISETP.LE.OR P0, PT, R0, UR6, P0 ;  /* 0x0000000600007c0c */ /* 0x004fda0008703670 */
[----:B------:R-:W-:Y:S05]  /*00b0*/  @P0 EXIT ;  /* 0x000000000000094d */ /* 0x000fea0003800000 */
[----:B------:R-:W0:Y:S01]  /*00c0*/  LDCU UR7, c[0x0][0x398] ;  /* 0x00007300ff0777ac */ /* 0x000e220008000800 */
[----:B------:R-:W-:Y:S02]  /*00d0*/  IMAD.MOV.U32 R10, RZ, RZ, RZ ;  /* 0x000000ffff0a7224 */ /* 0x000fe400078e00ff */
[----:B------:R-:W-:Y:S01]  /*00e0*/  IMAD.MOV.U32 R9, RZ, RZ, RZ ;  /* 0x000000ffff097224 */ /* 0x000fe200078e00ff */
[----:B------:R-:W1:Y:S01]  /*00f0*/  LDCU.64 UR8, c[0x0][0x358] ;  /* 0x00006b00ff0877ac */ /* 0x000e620008000a00 */
[----:B0-----:R-:W-:-:S09]  /*0100*/  UISETP.GE.AND UP0, UPT, UR7, URZ, UPT ;  /* 0x000000ff0700728c */ /* 0x001fd2000bf06270 */
[----:B-1----:R-:W-:Y:S05]  /*0110*/  BRA.U !UP0, `(.L_x_49) ;  /* 0x0000000908dc7547 */ /* 0x002fea000b800000 */
[----:B------:R-:W-:Y:S01]  /*0120*/  UISETP.GE.U32.AND UP0, UPT, UR7, 0x4, UPT ;  /* 0x000000040700788c */ /* 0x000fe2000bf06070 */
[----:B------:R-:W-:Y:S01]  /*0130*/  IMAD.MOV.U32 R9, RZ, RZ, RZ ;  /* 0x000000ffff097224 */ /* 0x000fe200078e00ff */
[----:B------:R-:W-:Y:S01]  /*0140*/  UIADD3 UR4, UPT, UPT, -UR7, URZ, URZ ;  /* 0x000000ff07047290 */ /* 0x000fe2000fffe1ff */
[----:B------:R-:W-:-:S06]  /*0150*/  IMAD.MOV.U32 R10, RZ, RZ, RZ ;  /* 0x000000ffff0a7224 */ /* 0x000fcc00078e00ff */
[----:B------:R-:W-:Y:S05]  /*0160*/  BRA.U !UP0, `(.L_x_50) ;  /* 0x0000000508607547 */ /* 0x000fea000b800000 */
[----:B------:R-:W0:Y:S01]  /*0170*/  LDC R0, c[0x0][0x3a0] ;  /* 0x0000e800ff007b82 */ /* 0x000e220000000800 */
[----:B------:R-:W-:Y:S01]  /*0180*/  USHF.L.U32 UR4, UR7, 0x1, URZ ;  /* 0x0000000107047899 */ /* 0x000fe200080006ff */
[----:B------:R-:W-:Y:S01]  /*0190*/  IMAD R13, R11, UR6, R8 ;  /* 0x000000060b0d7c24 */ /* 0x000fe2000f8e0208 */
[----:B------:R-:W1:Y:S01]  /*01a0*/  LDCU.64 UR10, c[0x0][0x388] ;  /* 0x00007100ff0a77ac */ /* 0x000e620008000a00 */
[----:B------:R-:W-:Y:S02]  /*01b0*/  VIADD R12, R8, -UR7 ;  /* 0x80000007080c7c36 */ /* 0x000fe40008000000 */
[----:B------:R-:W-:Y:S01]  /*01c0*/  IMAD.MOV.U32 R9, RZ, RZ, RZ ;  /* 0x000000ffff097224 */ /* 0x000fe200078e00ff */
[----:B------:R-:W-:Y:S01]  /*01d0*/  ULOP3.LUT UR4, UR4, 0xfffffff8, URZ, 0xc0, !UPT ;  /* 0xfffffff804047892 */ /* 0x000fe2000f8ec0ff */
[----:B------:R-:W2:Y:S01]  /*01e0*/  LDC.64 R2, c[0x0][0x390] ;  /* 0x0000e400ff027b82 */ /* 0x000ea20000000a00 */
[----:B------:R-:W-:Y:S01]  /*01f0*/  IMAD.MOV.U32 R28, RZ, RZ, 0x3 ;  /* 0x00000003ff1c7424 */ /* 0x000fe200078e00ff */
[----:B------:R-:W-:-:S02]  /*0200*/  UIADD3 UR5, UPT, UPT, -UR7, 0x3, URZ ;  /* 0x0000000307057890 */ /* 0x000fc4000fffe1ff */
[----:B------:R-:W-:Y:S01]  /*0210*/  VIADD R13, R13, -UR7 ;  /* 0x800000070d0d7c36 */ /* 0x000fe20008000000 */
[----:B------:R-:W-:-:S12]  /*0220*/  UIADD3 UR4, UPT, UPT, -UR4, URZ, URZ ;  /* 0x000000ff04047290 */ /* 0x000fd8000fffe1ff */
.L_x_51:
[----:B0-----:R-:W-:Y:S01]  /*0230*/  IMAD.MOV.U32 R11, RZ, RZ, R0 ;  /* 0x000000ffff0b7224 */ /* 0x001fe200078e0000 */
[----:B-1----:R-:W-:Y:S01]  /*0240*/  IADD3 R6, P0, PT, R13, UR10, RZ ;  /* 0x0000000a0d067c10 */ /* 0x002fe2000ff1e0ff */
[----:B------:R-:W-:-:S03]  /*0250*/  VIADD R5, R28, 0xfffffffd ;  /* 0xfffffffd1c057836 */ /* 0x000fc60000000000 */
[C---:B------:R-:W-:Y:S01]  /*0260*/  ISETP.GE.AND P5, PT, R12.reuse, R11, PT ;  /* 0x0000000b0c00720c */ /* 0x040fe20003fa6270 */
[----:B--2---:R-:W-:Y:S01]  /*0270*/  IMAD.WIDE R4, R5, 0x4, R2 ;  /* 0x0000000405047825 */ /* 0x004fe200078e0202 */
[----:B------:R-:W-:Y:S02]  /*0280*/  LEA.HI.X.SX32 R7, R13, UR11, 0x1, P0 ;  /* 0x0000000b0d077c11 */ /* 0x000fe400080f0eff */
[----:B------:R-:W-:-:S13]  /*0290*/  ISETP.LT.OR P5, PT, R12, RZ, P5 ;  /* 0x000000ff0c00720c */ /* 0x000fda0002fa1670 */
[----:B------:R-:W2:Y:S04]  /*02a0*/  @!P5 LDG.E.U8 R15, desc[UR8][R6.64] ;  /* 0x00000008060fd981 */ /* 0x000ea8000c1e1100 */
[----:B------:R-:W3:Y:S01]  /*02b0*/  @!P5 LDG.E R18, desc[UR8][R4.64] ;  /* 0x000000080412d981 */ /* 0x000ee2000c1e1900 */
[C---:B------:R-:W-:Y:S02]  /*02c0*/  VIADD R14, R12.reuse, 0x1 ;  /* 0x000000010c0e7836 */ /* 0x040fe40000000000 */
[C---:B------:R-:W-:Y:S02]  /*02d0*/  VIADD R16, R12.reuse, 0x2 ;  /* 0x000000020c107836 */ /* 0x040fe40000000000 */
[----:B------:R-:W-:Y:S01]  /*02e0*/  VIADD R20, R12, 0x4 ;  /* 0x000000040c147836 */ /* 0x000fe20000000000 */
[-C--:B------:R-:W-:Y:S01]  /*02f0*/  ISETP.GE.AND P0, PT, R14, R11.reuse, PT ;  /* 0x0000000b0e00720c */ /* 0x080fe20003f06270 */
[----:B------:R-:W-:Y:S01]  /*0300*/  VIADD R22, R12, 0x6 ;  /* 0x000000060c167836 */ /* 0x000fe20000000000 */
[----:B------:R-:W-:-:S02]  /*0310*/  ISETP.GE.AND P4, PT, R16, R11, PT ;  /* 0x0000000b1000720c */ /* 0x000fc40003f86270 */
[----:B------:R-:W-:Y:S01]  /*0320*/  ISETP.LT.OR P0, PT, R14, RZ, P0 ;  /* 0x000000ff0e00720c */ /* 0x000fe20000701670 */
[----:B------:R-:W-:Y:S01]  /*0330*/  VIADD R14, R12, 0x3 ;  /* 0x000000030c0e7836 */ /* 0x000fe20000000000 */
[----:B------:R-:W-:Y:S01]  /*0340*/  ISETP.LT.OR P4, PT, R16, RZ, P4 ;  /* 0x000000ff1000720c */ /* 0x000fe20002781670 */
[----:B------:R-:W-:Y:S01]  /*0350*/  VIADD R16, R12, 0x5 ;  /* 0x000000050c107836 */ /* 0x000fe20000000000 */
[-C--:B------:R-:W-:Y:S02]  /*0360*/  ISETP.GE.AND P2, PT, R20, R11.reuse, PT ;  /* 0x0000000b1400720c */ /* 0x080fe40003f46270 */
[----:B------:R-:W-:Y:S02]  /*0370*/  ISETP.GE.AND P3, PT, R14, R11, PT ;  /* 0x0000000b0e00720c */ /* 0x000fe40003f66270 */
[----:B------:R-:W-:Y:S02]  /*0380*/  ISETP.LT.OR P2, PT, R20, RZ, P2 ;  /* 0x000000ff1400720c */ /* 0x000fe40001741670 */
[----:B------:R-:W-:-:S02]  /*0390*/  ISETP.LT.OR P3, PT, R14, RZ, P3 ;  /* 0x000000ff0e00720c */ /* 0x000fc40001f61670 */
[-C--:B------:R-:W-:Y:S01]  /*03a0*/  ISETP.GE.AND P1, PT, R16, R11.reuse, PT ;  /* 0x0000000b1000720c */ /* 0x080fe20003f26270 */
[----:B------:R-:W4:Y:S01]  /*03b0*/  @!P0 LDG.E.U8 R14, desc[UR8][R6.64+0x1] ;  /* 0x00000108060e8981 */ /* 0x000f22000c1e1100 */
[----:B------:R-:W-:Y:S02]  /*03c0*/  ISETP.GE.AND P6, PT, R22, R11, PT ;  /* 0x0000000b1600720c */ /* 0x000fe40003fc6270 */
[----:B------:R-:W-:Y:S02]  /*03d0*/  ISETP.LT.OR P1, PT, R16, RZ, P1 ;  /* 0x000000ff1000720c */ /* 0x000fe40000f21670 */
[----:B------:R-:W-:Y:S01]  /*03e0*/  IADD3 R20, PT, PT, R12, 0x7, RZ ;  /* 0x000000070c147810 */ /* 0x000fe20007ffe0ff */
[----:B------:R-:W5:Y:S01]  /*03f0*/  @!P4 LDG.E.U8 R16, desc[UR8][R6.64+0x2] ;  /* 0x000002080610c981 */ /* 0x000f62000c1e1100 */
[----:B------:R-:W-:-:S03]  /*0400*/  ISETP.LT.OR P6, PT, R22, RZ, P6 ;  /* 0x000000ff1600720c */ /* 0x000fc600037c1670 */
[----:B------:R-:W5:Y:S04]  /*0410*/  @!P3 LDG.E.U8 R24, desc[UR8][R6.64+0x3] ;  /* 0x000003080618b981 */ /* 0x000f68000c1e1100 */
[----:B------:R-:W5:Y:S04]  /*0420*/  @!P4 LDG.E R22, desc[UR8][R4.64+0x8] ;  /* 0x000008080416c981 */ /* 0x000f68000c1e1900 */
[----:B------:R-:W5:Y:S04]  /*0430*/  @!P2 LDG.E.U8 R23, desc[UR8][R6.64+0x4] ;  /* 0x000004080617a981 */ /* 0x000f68000c1e1100 */
[----:B------:R-:W5:Y:S04]  /*0440*/  @!P1 LDG.E.U8 R21, desc[UR8][R6.64+0x5] ;  /* 0x0000050806159981 */ /* 0x000f68000c1e1100 */
[----:B------:R-:W5:Y:S04]  /*0450*/  @!P6 LDG.E.U8 R19, desc[UR8][R6.64+0x6] ;  /* 0x000006080613e981 */ /* 0x000f68000c1e1100 */
[----:B------:R-:W5:Y:S01]  /*0460*/  @!P6 LDG.E R25, desc[UR8][R4.64+0x18] ;  /* 0x000018080419e981 */ /* 0x000f62000c1e1900 */
[----:B--2---:R-:W-:-:S03]  /*0470*/  @!P5 I2FP.F32.U32 R17, R15 ;  /* 0x0000000f0011d245 */ /* 0x004fc60000201000 */
[----:B------:R-:W2:Y:S01]  /*0480*/  @!P0 LDG.E R15, desc[UR8][R4.64+0x4] ;  /* 0x00000408040f8981 */ /* 0x000ea2000c1e1900 */
[----:B---3--:R-:W-:Y:S01]  /*0490*/  @!P5 FADD R9, R9, R18 ;  /* 0x000000120909d221 */ /* 0x008fe20000000000 */
[----:B------:R-:W-:Y:S01]  /*04a0*/  @!P5 FFMA R10, R17, R18, R10 ;  /* 0x00000012110ad223 */ /* 0x000fe2000000000a */
[C---:B------:R-:W-:Y:S01]  /*04b0*/  ISETP.GE.AND P5, PT, R20.reuse, R11, PT ;  /* 0x0000000b1400720c */ /* 0x040fe20003fa6270 */
[----:B------:R-:W3:Y:S03]  /*04c0*/  @!P2 LDG.E R18, desc[UR8][R4.64+0x10] ;  /* 0x000010080412a981 */ /* 0x000ee6000c1e1900 */
[----:B------:R-:W-:Y:S01]  /*04d0*/  ISETP.LT.OR P5, PT, R20, RZ, P5 ;  /* 0x000000ff1400720c */ /* 0x000fe20002fa1670 */
[----:B------:R-:W3:Y:S04]  /*04e0*/  @!P1 LDG.E R17, desc[UR8][R4.64+0x14] ;  /* 0x0000140804119981 */ /* 0x000ee8000c1e1900 */
[----:B------:R-:W3:Y:S08]  /*04f0*/  @!P3 LDG.E R20, desc[UR8][R4.64+0xc] ;  /* 0x00000c080414b981 */ /* 0x000ef0000c1e1900 */
[----:B------:R-:W3:Y:S04]  /*0500*/  @!P5 LDG.E.U8 R26, desc[UR8][R6.64+0x7] ;  /* 0x00000708061ad981 */ /* 0x000ee8000c1e1100 */
[----:B------:R0:W3:Y:S01]  /*0510*/  @!P5 LDG.E R27, desc[UR8][R4.64+0x1c] ;  /* 0x00001c08041bd981 */ /* 0x0000e2000c1e1900 */
[----:B----4-:R-:W-:Y:S01]  /*0520*/  @!P0 I2FP.F32.U32 R29, R14 ;  /* 0x0000000e001d8245 */ /* 0x010fe20000201000 */
[----:B------:R-:W-:-:S04]  /*0530*/  UIADD3 UR4, UPT, UPT, UR4, 0x8, URZ ;  /* 0x0000000804047890 */ /* 0x000fc8000fffe0ff */
[----:B------:R-:W-:Y:S01]  /*0540*/  UISETP.NE.AND UP0, UPT, UR4, URZ, UPT ;  /* 0x000000ff0400728c */ /* 0x000fe2000bf05270 */
[----:B-----5:R-:W-:Y:S02]  /*0550*/  @!P2 I2FP.F32.U32 R23, R23 ;  /* 0x000000170017a245 */ /* 0x020fe40000201000 */
[----:B------:R-:W-:Y:S02]  /*0560*/  @!P1 I2FP.F32.U32 R21, R21 ;  /* 0x0000001500159245 */ /* 0x000fe40000201000 */
[----:B------:R-:W-:Y:S01]  /*0570*/  @!P6 I2FP.F32.U32 R19, R19 ;  /* 0x000000130013e245 */ /* 0x000fe20000201000 */
[----:B------:R-:W-:Y:S02]  /*0580*/  VIADD R28, R28, 0x8 ;  /* 0x000000081c1c7836 */ /* 0x000fe40000000000 */
[----:B------:R-:W-:Y:S02]  /*0590*/  VIADD R13, R13, 0x8 ;  /* 0x000000080d0d7836 */ /* 0x000fe40000000000 */
[----:B------:R-:W-:Y:S01]  /*05a0*/  VIADD R12, R12, 0x8 ;  /* 0x000000080c0c7836 */ /* 0x000fe20000000000 */
[----:B------:R-:W-:Y:S01]  /*05b0*/  UIADD3 UR5, UPT, UPT, UR5, 0x8, URZ ;  /* 0x0000000805057890 */ /* 0x000fe2000fffe0ff */
[----:B--2---:R-:W-:Y:S01]  /*05c0*/  @!P0 FFMA R10, R29, R15, R10 ;  /* 0x0000000f1d0a8223 */ /* 0x004fe2000000000a */
[----:B------:R-:W-:Y:S01]  /*05d0*/  @!P0 FADD R9, R9, R15 ;  /* 0x0000000f09098221 */ /* 0x000fe20000000000 */
[----:B------:R-:W-:-:S02]  /*05e0*/  @!P4 I2FP.F32.U32 R15, R16 ;  /* 0x00000010000fc245 */ /* 0x000fc40000201000 */
[----:B------:R-:W-:Y:S01]  /*05f0*/  @!P3 I2FP.F32.U32 R29, R24 ;  /* 0x00000018001db245 */ /* 0x000fe20000201000 */
[----:B------:R-:W-:Y:S02]  /*0600*/  @!P4 FADD R9, R9, R22 ;  /* 0x000000160909c221 */ /* 0x000fe40000000000 */
[----:B------:R-:W-:Y:S02]  /*0610*/  @!P4 FFMA R10, R15, R22, R10 ;  /* 0x000000160f0ac223 */ /* 0x000fe4000000000a */
[----:B---3--:R-:W-:Y:S02]  /*0620*/  @!P3 FADD R9, R9, R20 ;  /* 0x000000140909b221 */ /* 0x008fe40000000000 */
[----:B------:R-:W-:Y:S02]  /*0630*/  @!P3 FFMA R10, R29, R20, R10 ;  /* 0x000000141d0ab223 */ /* 0x000fe4000000000a */
[----:B------:R-:W-:Y:S02]  /*0640*/  @!P2 FADD R9, R9, R18 ;  /* 0x000000120909a221 */ /* 0x000fe40000000000 */
[----:B------:R-:W-:-:S02]  /*0650*/  @!P2 FFMA R10, R23, R18, R10 ;  /* 0x00000012170aa223 */ /* 0x000fc4000000000a */
[----:B------:R-:W-:Y:S02]  /*0660*/  @!P1 FADD R9, R9, R17 ;  /* 0x0000001109099221 */ /* 0x000fe40000000000 */
[----:B------:R-:W-:Y:S01]  /*0670*/  @!P1 FFMA R10, R21, R17, R10 ;  /* 0x00000011150a9223 */ /* 0x000fe2000000000a */
[----:B0-----:R-:W-:Y:S01]  /*0680*/  @!P5 I2FP.F32.U32 R5, R26 ;  /* 0x0000001a0005d245 */ /* 0x001fe20000201000 */
[----:B------:R-:W-:Y:S02]  /*0690*/  @!P6 FADD R9, R9, R25 ;  /* 0x000000190909e221 */ /* 0x000fe40000000000 */
[----:B------:R-:W-:Y:S02]  /*06a0*/  @!P6 FFMA R10, R19, R25, R10 ;  /* 0x00000019130ae223 */ /* 0x000fe4000000000a */
[----:B------:R-:W-:Y:S02]  /*06b0*/  @!P5 FADD R9, R9, R27 ;  /* 0x0000001b0909d221 */ /* 0x000fe40000000000 */
[----:B------:R-:W-:Y:S01]  /*06c0*/  @!P5 FFMA R10, R5, R27, R10 ;  /* 0x0000001b050ad223 */ /* 0x000fe2000000000a */
[----:B------:R-:W-:Y:S06]  /*06d0*/  BRA.U UP0, `(.L_x_51) ;  /* 0xfffffff900d47547 */ /* 0x000fec000b83ffff */
[----:B------:R-:W-:-:S12]  /*06e0*/  UIADD3 UR4, UPT, UPT, UR5, -0x3, URZ ;  /* 0xfffffffd05047890 */ /* 0x000fd8000fffe0ff */
.L_x_50:
[----:B------:R-:W0:Y:S02]  /*06f0*/  LDC R0, c[0x0][0x398] ;  /* 0x0000e600ff007b82 */ /* 0x000e240000000800 */
[C---:B0-----:R-:W-:Y:S01]  /*0700*/  IMAD.SHL.U32 R2, R0.reuse, 0x2, RZ ;  /* 0x0000000200027824 */ /* 0x041fe200078e00ff */
[----:B------:R-:W-:-:S04]  /*0710*/  LOP3.LUT R3, R0, 0x1, RZ, 0xc0, !PT ;  /* 0x0000000100037812 */ /* 0x000fc800078ec0ff */
[----:B------:R-:W-:Y:S02]  /*0720*/  LOP3.LUT R2, R2, 0x6, RZ, 0xc0, !PT ;  /* 0x0000000602027812 */ /* 0x000fe400078ec0ff */
[----:B------:R-:W-:Y:S02]  /*0730*/  ISETP.NE.U32.AND P3, PT, R3, 0x1, PT ;  /* 0x000000010300780c */ /* 0x000fe40003f65070 */
[----:B------:R-:W-:-:S13]  /*0740*/  ISETP.GE.U32.AND P0, PT, R2, 0x3, PT ;  /* 0x000000030200780c */ /* 0x000fda0003f06070 */
[----:B------:R-:W-:Y:S05]  /*0750*/  @!P0 BRA `(.L_x_52) ;  /* 0x0000000000a08947 */ /* 0x000fea0003800000 */
[----:B------:R-:W0:Y:S01]  /*0760*/  LDCU.64 UR10, c[0x0][0x388] ;  /* 0x00007100ff0a77ac */ /* 0x000e220008000a00 */
[----:B------:R-:W1:Y:S01]  /*0770*/  LDC.64 R4, c[0x0][0x390] ;  /* 0x0000e400ff047b82 */ /* 0x000e620000000a00 */
[----:B------:R-:W-:Y:S02]  /*0780*/  VIADD R12, R8, UR4 ;  /* 0x00000004080c7c36 */ /* 0x000fe40008000000 */
[----:B------:R-:W-:Y:S02]  /*0790*/  VIADD R7, R0, UR4 ;  /* 0x0000000400077c36 */ /* 0x000fe40008000000 */
[C---:B------:R-:W-:Y:S01]  /*07a0*/  VIADD R2, R12.reuse, 0x1 ;  /* 0x000000010c027836 */ /* 0x040fe20000000000 */
[CC--:B------:R-:W-:Y:S01]  /*07b0*/  ISETP.GE.AND P0, PT, R12.reuse, R11.reuse, PT ;  /* 0x0000000b0c00720c */ /* 0x0c0fe20003f06270 */
[----:B------:R-:W-:Y:S02]  /*07c0*/  IMAD R3, R11, UR6, R12 ;  /* 0x000000060b037c24 */ /* 0x000fe4000f8e020c */
[----:B------:R-:W-:Y:S01]  /*07d0*/  VIADD R6, R12, 0x2 ;  /* 0x000000020c067836 */ /* 0x000fe20000000000 */
[----:B------:R-:W-:-:S02]  /*07e0*/  ISETP.GE.AND P1, PT, R2, R11, PT ;  /* 0x0000000b0200720c */ /* 0x000fc40003f26270 */
[C---:B------:R-:W-:Y:S01]  /*07f0*/  ISETP.LT.OR P0, PT, R12.reuse, RZ, P0 ;  /* 0x000000ff0c00720c */ /* 0x040fe20000701670 */
[----:B------:R-:W-:Y:S01]  /*0800*/  VIADD R12, R12, 0x3 ;  /* 0x000000030c0c7836 */ /* 0x000fe20000000000 */
[----:B------:R-:W-:Y:S02]  /*0810*/  ISETP.LT.OR P1, PT, R2, RZ, P1 ;  /* 0x000000ff0200720c */ /* 0x000fe40000f21670 */
[-C--:B------:R-:W-:Y:S02]  /*0820*/  ISETP.GE.AND P2, PT, R6, R11.reuse, PT ;  /* 0x0000000b0600720c */ /* 0x080fe40003f46270 */
[C---:B0-----:R-:W-:Y:S02]  /*0830*/  IADD3 R2, P5, PT, R3.reuse, UR10, RZ ;  /* 0x0000000a03027c10 */ /* 0x041fe4000ffbe0ff */
[----:B------:R-:W-:Y:S02]  /*0840*/  ISETP.GE.AND P4, PT, R12, R11, PT ;  /* 0x0000000b0c00720c */ /* 0x000fe40003f86270 */
[----:B------:R-:W-:-:S02]  /*0850*/  LEA.HI.X.SX32 R3, R3, UR11, 0x1, P5 ;  /* 0x0000000b03037c11 */ /* 0x000fc4000a8f0eff */
[----:B------:R-:W-:Y:S01]  /*0860*/  ISETP.LT.OR P2, PT, R6, RZ, P2 ;  /* 0x000000ff0600720c */ /* 0x000fe20001741670 */
[----:B-1----:R-:W-:Y:S01]  /*0870*/  IMAD.WIDE R4, R7, 0x4, R4 ;  /* 0x0000000407047825 */ /* 0x002fe200078e0204 */
[----:B------:R-:W-:Y:S01]  /*0880*/  ISETP.LT.OR P4, PT, R12, RZ, P4 ;  /* 0x000000ff0c00720c */ /* 0x000fe20002781670 */
[----:B------:R-:W2:Y:S04]  /*0890*/  @!P0 LDG.E.U8 R6, desc[UR8][R2.64] ;  /* 0x0000000802068981 */ /* 0x000ea8000c1e1100 */
[----:B------:R-:W3:Y:S04]  /*08a0*/  @!P1 LDG.E.U8 R13, desc[UR8][R2.64+0x1] ;  /* 0x00000108020d9981 */ /* 0x000ee8000c1e1100 */
[----:B------:R-:W4:Y:S04]  /*08b0*/  @!P0 LDG.E R12, desc[UR8][R4.64] ;  /* 0x00000008040c8981 */ /* 0x000f28000c1e1900 */
[----:B------:R-:W5:Y:S04]  /*08c0*/  @!P2 LDG.E.U8 R15, desc[UR8][R2.64+0x2] ;  /* 0x00000208020fa981 */ /* 0x000f68000c1e1100 */
[----:B------:R-:W5:Y:S04]  /*08d0*/  @!P1 LDG.E R14, desc[UR8][R4.64+0x4] ;  /* 0x00000408040e9981 */ /* 0x000f68000c1e1900 */
[----:B------:R-:W5:Y:S04]  /*08e0*/  @!P4 LDG.E.U8 R17, desc[UR8][R2.64+0x3] ;  /* 0x000003080211c981 */ /* 0x000f68000c1e1100 */
[----:B------:R-:W5:Y:S04]  /*08f0*/  @!P2 LDG.E R16, desc[UR8][R4.64+0x8] ;  /* 0x000008080410a981 */ /* 0x000f68000c1e1900 */
[----:B------:R-:W5:Y:S01]  /*0900*/  @!P4 LDG.E R18, desc[UR8][R4.64+0xc] ;  /* 0x00000c080412c981 */ /* 0x000f62000c1e1900 */
[----:B------:R-:W-:Y:S01]  /*0910*/  UIADD3 UR4, UPT, UPT, UR4, 0x4, URZ ;  /* 0x0000000404047890 */ /* 0x000fe2000fffe0ff */
[----:B--2---:R-:W-:-:S02]  /*0920*/  @!P0 I2FP.F32.U32 R7, R6 ;  /* 0x0000000600078245 */ /* 0x004fc40000201000 */
[----:B---3--:R-:W-:Y:S01]  /*0930*/  @!P1 I2FP.F32.U32 R13, R13 ;  /* 0x0000000d000d9245 */ /* 0x008fe20000201000 */
[----:B----4-:R-:W-:Y:S02]  /*0940*/  @!P0 FADD R9, R9, R12 ;  /* 0x0000000c09098221 */ /* 0x010fe40000000000 */
[----:B------:R-:W-:Y:S01]  /*0950*/  @!P0 FFMA R10, R7, R12, R10 ;  /* 0x0000000c070a8223 */ /* 0x000fe2000000000a */
[----:B-----5:R-:W-:Y:S01]  /*0960*/  @!P2 I2FP.F32.U32 R15, R15 ;  /* 0x0000000f000fa245 */ /* 0x020fe20000201000 */
[----:B------:R-:W-:Y:S02]  /*0970*/  @!P1 FADD R9, R9, R14 ;  /* 0x0000000e09099221 */ /* 0x000fe40000000000 */
[----:B------:R-:W-:Y:S01]  /*0980*/  @!P1 FFMA R10, R13, R14, R10 ;  /* 0x0000000e0d0a9223 */ /* 0x000fe2000000000a */
[----:B------:R-:W-:Y:S01]  /*0990*/  @!P4 I2FP.F32.U32 R17, R17 ;  /* 0x000000110011c245 */ /* 0x000fe20000201000 */
[----:B------:R-:W-:Y:S02]  /*09a0*/  @!P2 FADD R9, R9, R16 ;  /* 0x000000100909a221 */ /* 0x000fe40000000000 */
[----:B------:R-:W-:-:S02]  /*09b0*/  @!P2 FFMA R10, R15, R16, R10 ;  /* 0x000000100f0aa223 */ /* 0x000fc4000000000a */
[----:B------:R-:W-:Y:S02]  /*09c0*/  @!P4 FADD R9, R9, R18 ;  /* 0x000000120909c221 */ /* 0x000fe40000000000 */
[----:B------:R-:W-:-:S07]  /*09d0*/  @!P4 FFMA R10, R17, R18, R10 ;  /* 0x00000012110ac223 */ /* 0x000fce000000000a */
.L_x_52:
[----:B------:R-:W-:Y:S05]  /*09e0*/  @P3 BRA `(.L_x_53) ;  /* 0x0000000000603947 */ /* 0x000fea0003800000 */
[----:B------:R-:W0:Y:S01]  /*09f0*/  LDCU.64 UR10, c[0x0][0x388] ;  /* 0x00007100ff0a77ac */ /* 0x000e220008000a00 */
[----:B------:R-:W1:Y:S01]  /*0a00*/  LDC.64 R4, c[0x0][0x390] ;  /* 0x0000e400ff047b82 */ /* 0x000e620000000a00 */
[----:B------:R-:W-:Y:S01]  /*0a10*/  VIADD R2, R8, UR4 ;  /* 0x0000000408027c36 */ /* 0x000fe20008000000 */
[----:B------:R-:W-:-:S03]  /*0a20*/  IADD3 R7, PT, PT, R0, UR4, RZ ;  /* 0x0000000400077c10 */ /* 0x000fc6000fffe0ff */
[C---:B------:R-:W-:Y:S01]  /*0a30*/  VIADD R6, R2.reuse, 0x1 ;  /* 0x0000000102067836 */ /* 0x040fe20000000000 */
[----:B------:R-:W-:Y:S01]  /*0a40*/  ISETP.GE.AND P0, PT, R2, R11, PT ;  /* 0x0000000b0200720c */ /* 0x000fe20003f06270 */
[----:B------:R-:W-:-:S03]  /*0a50*/  IMAD R3, R11, UR6, R2 ;  /* 0x000000060b037c24 */ /* 0x000fc6000f8e0202 */
[----:B------:R-:W-:Y:S02]  /*0a60*/  ISETP.LT.OR P0, PT, R2, RZ, P0 ;  /* 0x000000ff0200720c */ /* 0x000fe40000701670 */
[----:B------:R-:W-:-:S04]  /*0a70*/  ISETP.GE.AND P1, PT, R6, R11, PT ;  /* 0x0000000b0600720c */ /* 0x000fc80003f26270 */
[----:B------:R-:W-:Y:S02]  /*0a80*/  ISETP.LT.OR P1, PT, R6, RZ, P1 ;  /* 0x000000ff0600720c */ /* 0x000fe40000f21670 */
[----:B0-----:R-:W-:-:S04]  /*0a90*/  IADD3 R2, P2, PT, R3, UR10, RZ ;  /* 0x0000000a03027c10 */ /* 0x001fc8000ff5e0ff */
[----:B------:R-:W-:Y:S01]  /*0aa0*/  LEA.HI.X.SX32 R3, R3, UR11, 0x1, P2 ;  /* 0x0000000b03037c11 */ /* 0x000fe200090f0eff */
[----:B-1----:R-:W-:-:S04]  /*0ab0*/  IMAD.WIDE R4, R7, 0x4, R4 ;  /* 0x0000000407047825 */ /* 0x002fc800078e0204 */
[----:B------:R-:W2:Y:S04]  /*0ac0*/  @!P0 LDG.E.U8 R6, desc[UR8][R2.64] ;  /* 0x0000000802068981 */ /* 0x000ea8000c1e1100 */
[----:B------:R-:W3:Y:S04]  /*0ad0*/  @!P1 LDG.E.U8 R13, desc[UR8][R2.64+0x1] ;  /* 0x00000108020d9981 */ /* 0x000ee8000c1e1100 */
[----:B------:R-:W4:Y:S04]  /*0ae0*/  @!P0 LDG.E R12, desc[UR8][R4.64] ;  /* 0x00000008040c8981 */ /* 0x000f28000c1e1900 */
[----:B------:R-:W5:Y:S01]  /*0af0*/  @!P1 LDG.E R14, desc[UR8][R4.64+0x4] ;  /* 0x00000408040e9981 */ /* 0x000f62000c1e1900 */
[----:B------:R-:W-:Y:S01]  /*0b00*/  UIADD3 UR4, UPT, UPT, UR4, 0x2, URZ ;  /* 0x0000000204047890 */ /* 0x000fe2000fffe0ff */
[----:B--2---:R-:W-:-:S02]  /*0b10*/  @!P0 I2FP.F32.U32 R7, R6 ;  /* 0x0000000600078245 */ /* 0x004fc40000201000 */
[----:B---3--:R-:W-:Y:S01]  /*0b20*/  @!P1 I2FP.F32.U32 R13, R13 ;  /* 0x0000000d000d9245 */ /* 0x008fe20000201000 */
[----:B----4-:R-:W-:Y:S02]  /*0b30*/  @!P0 FADD R9, R9, R12 ;  /* 0x0000000c09098221 */ /* 0x010fe40000000000 */
[----:B------:R-:W-:Y:S02]  /*0b40*/  @!P0 FFMA R10, R7, R12, R10 ;  /* 0x0000000c070a8223 */ /* 0x000fe4000000000a */
[----:B-----5:R-:W-:Y:S02]  /*0b50*/  @!P1 FADD R9, R9, R14 ;  /* 0x0000000e09099221 */ /* 0x020fe40000000000 */
[----:B------:R-:W-:-:S07]  /*0b60*/  @!P1 FFMA R10, R13, R14, R10 ;  /* 0x0000000e0d0a9223 */ /* 0x000fce000000000a */
.L_x_53:
[----:B------:R-:W-:Y:S01]  /*0b70*/  VIADD R4, R8, UR4 ;  /* 0x0000000408047c36 */ /* 0x000fe20008000000 */
[----:B------:R-:W-:Y:S04]  /*0b80*/  BSSY.RECONVERGENT B0, `(.L_x_49) ;  /* 0x0000010000007945 */ /* 0x000fe80003800200 */
[----:B------:R-:W-:-:S04]  /*0b90*/  ISETP.GE.AND P0, PT, R4, R11, PT ;  /* 0x0000000b0400720c */ /* 0x000fc80003f06270 */
[----:B------:R-:W-:-:S13]  /*0ba0*/  ISETP.LT.OR P0, PT, R4, RZ, P0 ;  /* 0x000000ff0400720c */ /* 0x000fda0000701670 */
[----:B------:R-:W-:Y:S05]  /*0bb0*/  @P0 BRA `(.L_x_54) ;  /* 0x0000000000300947 */ /* 0x000fea0003800000 */
[----:B------:R-:W0:Y:S01]  /*0bc0*/  LDCU.64 UR10, c[0x0][0x388] ;  /* 0x00007100ff0a77ac */ /* 0x000e220008000a00 */
[----:B------:R-:W1:Y:S01]  /*0bd0*/  LDC.64 R2, c[0x0][0x390] ;  /* 0x0000e400ff027b82 */ /* 0x000e620000000a00 */
[----:B------:R-:W-:Y:S02]  /*0be0*/  IMAD R11, R11, UR6, R4 ;  /* 0x000000060b0b7c24 */ /* 0x000fe4000f8e0204 */
[----:B------:R-:W-:-:S03]  /*0bf0*/  VIADD R7, R0, UR4 ;  /* 0x0000000400077c36 */ /* 0x000fc60008000000 */
[----:B0-----:R-:W-:-:S04]  /*0c00*/  IADD3 R4, P0, PT, R11, UR10, RZ ;  /* 0x0000000a0b047c10 */ /* 0x001fc8000ff1e0ff */
[----:B------:R-:W-:Y:S01]  /*0c10*/  LEA.HI.X.SX32 R5, R11, UR11, 0x1, P0 ;  /* 0x0000000b0b057c11 */ /* 0x000fe200080f0eff */
[----:B-1----:R-:W-:-:S04]  /*0c20*/  IMAD.WIDE R2, R7, 0x4, R2 ;  /* 0x0000000407027825 */ /* 0x002fc800078e0202 */
[----:B------:R-:W2:Y:S04]  /*0c30*/  LDG.E.U8 R4, desc[UR8][R4.64] ;  /* 0x0000000804047981 */ /* 0x000ea8000c1e1100 */
[----:B------:R-:W3:Y:S01]  /*0c40*/  LDG.E R2, desc[UR8][R2.64] ;  /* 0x0000000802027981 */ /* 0x000ee2000c1e1900 */
[----:B--2---:R-:W-:Y:S01]  /*0c50*/  I2FP.F32.U32 R7, R4 ;  /* 0x0000000400077245 */ /* 0x004fe20000201000 */
[----:B---3--:R-:W-:-:S04]  /*0c60*/  FADD R9, R9, R2 ;  /* 0x0000000209097221 */ /* 0x008fc80000000000 */
[----:B------:R-:W-:-:S07]  /*0c70*/  FFMA R10, R7, R2, R10 ;  /* 0x00000002070a7223 */ /* 0x000fce000000000a */
.L_x_54:
[----:B------:R-:W-:Y:S05]  /*0c80*/  BSYNC.RECONVERGENT B0 ;  /* 0x0000000000007941 */ /* 0x000fea0003800200 */
.L_x_49:
        /* <DEDUP_REMOVED lines=12> */
[----:B------:R-:W-:Y:S05]  /*0d50*/  CALL.REL.NOINC `($__internal_3_$__cuda_sm3x_div_rn_noftz_f32_slowpath) ;  /* 0x0000000000207944 */ /* 0x000fea0003c00000 */
[----:B------:R-:W-:-:S07]  /*0d60*/  IMAD.MOV.U32 R5, RZ, RZ, R0 ;  /* 0x000000ffff057224 */ /* 0x000fce00078e0000 */
.L_x_56:
[----:B------:R-:W-:Y:S05]  /*0d70*/  BSYNC.RECONVERGENT B0 ;  /* 0x0000000000007941 */ /* 0x000fea0003800200 */
.L_x_55:
[----:B------:R-:W0:Y:S08]  /*0d80*/  LDC R7, c[0x0][0x3a0] ;  /* 0x0000e800ff077b82 */ /* 0x000e300000000800 */
[----:B------:R-:W1:Y:S01]  /*0d90*/  LDC.64 R2, c[0x0][0x380] ;  /* 0x0000e000ff027b82 */ /* 0x000e620000000a00 */
[----:B0-----:R-:W-:-:S04]  /*0da0*/  IMAD R7, R7, UR6, R8 ;  /* 0x0000000607077c24 */ /* 0x001fc8000f8e0208 */
[----:B-1----:R-:W-:-:S05]  /*0db0*/  IMAD.WIDE R2, R7, 0x4, R2 ;  /* 0x0000000407027825 */ /* 0x002fca00078e0202 */
[----:B------:R-:W-:Y:S01]  /*0dc0*/  STG.E desc[UR8][R2.64], R5 ;  /* 0x0000000502007986 */ /* 0x000fe2000c101908 */
[----:B------:R-:W-:Y:S05]  /*0dd0*/  EXIT ;  /* 0x000000000000794d */ /* 0x000fea0003800000 */
        .weak           $__internal_3_$__cuda_sm3x_div_rn_noftz_f32_slowpath
        .type           $__internal_3_$__cuda_sm3x_div_rn_noftz_f32_slowpath,@function
        .size           $__internal_3_$__cuda_sm3x_div_rn_noftz_f32_slowpath,(.L_x_83 - $__internal_3_$__cuda_sm3x_div_rn_noftz_f32_slowpath)
$__internal_3_$__cuda_sm3x_div_rn_noftz_f32_slowpath:
[----:B------:R-:W-:Y:S01]  /*0de0*/  SHF.R.U32.HI R5, RZ, 0x17, R3 ;  /* 0x00000017ff057819 */ /* 0x000fe20000011603 */
[----:B------:R-:W-:Y:S01]  /*0df0*/  BSSY.RECONVERGENT B1, `(.L_x_57) ;  /* 0x0000062000017945 */ /* 0x000fe20003800200 */
[----:B------:R-:W-:Y:S02]  /*0e00*/  SHF.R.U32.HI R4, RZ, 0x17, R0 ;  /* 0x00000017ff047819 */ /* 0x000fe40000011600 */
[----:B------:R-:W-:Y:S02]  /*0e10*/  LOP3.LUT R12, R5, 0xff, RZ, 0xc0, !PT ;  /* 0x000000ff050c7812 */ /* 0x000fe400078ec0ff */
[----:B------:R-:W-:-:S03]  /*0e20*/  LOP3.LUT R9, R4, 0xff, RZ, 0xc0, !PT ;  /* 0x000000ff04097812 */ /* 0x000fc600078ec0ff */
[----:B------:R-:W-:Y:S02]  /*0e30*/  VIADD R6, R12, 0xffffffff ;  /* 0xffffffff0c067836 */ /* 0x000fe40000000000 */
[----:B------:R-:W-:-:S03]  /*0e40*/  VIADD R5, R9, 0xffffffff ;  /* 0xffffffff09057836 */ /* 0x000fc60000000000 */
        /* <DEDUP_REMOVED lines=25> */
[----:B------:R-:W-:Y:S02]  /*0fe0*/  @!P1 FFMA R3, R3, 1.84467440737095516160e+19, RZ ;  /* 0x5f80000003039823 */ /* 0x000fe400000000ff */
[----:B------:R-:W-:-:S07]  /*0ff0*/  @!P1 VIADD R4, R4, 0x40 ;  /* 0x0000004004049836 */ /* 0x000fce0000000000 */
.L_x_58:
[----:B------:R-:W-:Y:S01]  /*1000*/  LEA R6, R12, 0xc0800000, 0x17 ;  /* 0xc08000000c067811 */ /* 0x000fe200078eb8ff */
[----:B------:R-:W-:Y:S03]  /*1010*/  BSSY.RECONVERGENT B2, `(.L_x_63) ;  /* 0x0000036000027945 */ /* 0x000fe60003800200 */
[----:B------:R-:W-:Y:S01]  /*1020*/  IADD3 R6, PT, PT, -R6, R3, RZ ;  /* 0x0000000306067210 */ /* 0x000fe20007ffe1ff */
[----:B------:R-:W-:-:S03]  /*1030*/  VIADD R3, R9, 0xffffff81 ;  /* 0xffffff8109037836 */ /* 0x000fc60000000000 */
[----:B------:R-:W0:Y:S01]  /*1040*/  MUFU.RCP R5, R6 ;  /* 0x0000000600057308 */ /* 0x000e220000001000 */
[----:B------:R-:W-:Y:S01]  /*1050*/  FADD.FTZ R7, -R6, -RZ ;  /* 0x800000ff06077221 */ /* 0x000fe20000010100 */
[----:B------:R-:W-:-:S03]  /*1060*/  IMAD R0, R3, -0x800000, R0 ;  /* 0xff80000003007824 */ /* 0x000fc600078e0200 */
[----:B0-----:R-:W-:-:S04]  /*1070*/  FFMA R10, R5, R7, 1 ;  /* 0x3f800000050a7423 */ /* 0x001fc80000000007 */
[----:B------:R-:W-:-:S04]  /*1080*/  FFMA R14, R5, R10, R5 ;  /* 0x0000000a050e7223 */ /* 0x000fc80000000005 */
[----:B------:R-:W-:-:S04]  /*1090*/  FFMA R5, R0, R14, RZ ;  /* 0x0000000e00057223 */ /* 0x000fc800000000ff */
[----:B------:R-:W-:-:S04]  /*10a0*/  FFMA R10, R7, R5, R0 ;  /* 0x00000005070a7223 */ /* 0x000fc80000000000 */
[----:B------:R-:W-:Y:S01]  /*10b0*/  FFMA R9, R14, R10, R5 ;  /* 0x0000000a0e097223 */ /* 0x000fe20000000005 */
[----:B------:R-:W-:-:S03]  /*10c0*/  IADD3 R5, PT, PT, R3, 0x7f, -R12 ;  /* 0x0000007f03057810 */ /* 0x000fc60007ffe80c */
[----:B------:R-:W-:Y:S02]  /*10d0*/  FFMA R10, R7, R9, R0 ;  /* 0x00000009070a7223 */ /* 0x000fe40000000000 */
[----:B------:R-:W-:Y:S02]  /*10e0*/  IMAD.IADD R5, R5, 0x1, R4 ;  /* 0x0000000105057824 */ /* 0x000fe400078e0204 */
[----:B------:R-:W-:-:S05]  /*10f0*/  FFMA R0, R14, R10, R9 ;  /* 0x0000000a0e007223 */ /* 0x000fca0000000009 */
[----:B------:R-:W-:-:S04]  /*1100*/  SHF.R.U32.HI R3, RZ, 0x17, R0 ;  /* 0x00000017ff037819 */ /* 0x000fc80000011600 */
[----:B------:R-:W-:-:S05]  /*1110*/  LOP3.LUT R3, R3, 0xff, RZ, 0xc0, !PT ;  /* 0x000000ff03037812 */ /* 0x000fca00078ec0ff */
[----:B------:R-:W-:-:S04]  /*1120*/  IMAD.IADD R7, R3, 0x1, R5 ;  /* 0x0000000103077824 */ /* 0x000fc800078e0205 */
        /* <DEDUP_REMOVED lines=11> */
[C---:B------:R-:W-:Y:S02]  /*11e0*/  VIADD R6, R7.reuse, 0x20 ;  /* 0x0000002007067836 */ /* 0x040fe40000000000 */
[CCC-:B------:R-:W-:Y:S01]  /*11f0*/  FFMA.RM R4, R14.reuse, R10.reuse, R9.reuse ;  /* 0x0000000a0e047223 */ /* 0x1c0fe20000004009 */
[----:B------:R-:W-:Y:S02]  /*1200*/  ISETP.NE.AND P2, PT, R7, RZ, PT ;  /* 0x000000ff0700720c */ /* 0x000fe40003f45270 */
[----:B------:R-:W-:Y:S01]  /*1210*/  LOP3.LUT R5, R3, 0x7fffff, RZ, 0xc0, !PT ;  /* 0x007fffff03057812 */ /* 0x000fe200078ec0ff */
[----:B------:R-:W-:Y:S01]  /*1220*/  FFMA.RP R3, R14, R10, R9 ;  /* 0x0000000a0e037223 */ /* 0x000fe20000008009 */
[----:B------:R-:W-:Y:S01]  /*1230*/  ISETP.NE.AND P1, PT, R7, RZ, PT ;  /* 0x000000ff0700720c */ /* 0x000fe20003f25270 */
[----:B------:R-:W-:Y:S01]  /*1240*/  IMAD.MOV R7, RZ, RZ, -R7 ;  /* 0x000000ffff077224 */ /* 0x000fe200078e0a07 */
[----:B------:R-:W-:-:S02]  /*1250*/  LOP3.LUT R5, R5, 0x800000, RZ, 0xfc, !PT ;  /* 0x0080000005057812 */ /* 0x000fc400078efcff */
[----:B------:R-:W-:Y:S02]  /*1260*/  FSETP.NEU.FTZ.AND P0, PT, R3, R4, PT ;  /* 0x000000040300720b */ /* 0x000fe40003f1d000 */
[----:B------:R-:W-:Y:S02]  /*1270*/  SHF.L.U32 R6, R5, R6, RZ ;  /* 0x0000000605067219 */ /* 0x000fe400000006ff */
[----:B------:R-:W-:Y:S02]  /*1280*/  SEL R4, R7, RZ, P2 ;  /* 0x000000ff07047207 */ /* 0x000fe40001000000 */
[----:B------:R-:W-:Y:S02]  /*1290*/  ISETP.NE.AND P1, PT, R6, RZ, P1 ;  /* 0x000000ff0600720c */ /* 0x000fe40000f25270 */
[----:B------:R-:W-:Y:S02]  /*12a0*/  SHF.R.U32.HI R4, RZ, R4, R5 ;  /* 0x00000004ff047219 */ /* 0x000fe40000011605 */
[----:B------:R-:W-:-:S02]  /*12b0*/  PLOP3.LUT P0, PT, P0, P1, PT, 0xf8, 0x8f ;  /* 0x00000000008f781c */ /* 0x000fc40000703f70 */
[----:B------:R-:W-:Y:S02]  /*12c0*/  SHF.R.U32.HI R6, RZ, 0x1, R4 ;  /* 0x00000001ff067819 */ /* 0x000fe40000011604 */
[----:B------:R-:W-:-:S04]  /*12d0*/  SEL R3, RZ, 0x1, !P0 ;  /* 0x00000001ff037807 */ /* 0x000fc80004000000 */
[----:B------:R-:W-:-:S04]  /*12e0*/  LOP3.LUT R3, R3, 0x1, R6, 0xf8, !PT ;  /* 0x0000000103037812 */ /* 0x000fc800078ef806 */
[----:B------:R-:W-:-:S05]  /*12f0*/  LOP3.LUT R3, R3, R4, RZ, 0xc0, !PT ;  /* 0x0000000403037212 */ /* 0x000fca00078ec0ff */
[----:B------:R-:W-:-:S05]  /*1300*/  IMAD.IADD R3, R6, 0x1, R3 ;  /* 0x0000000106037824 */ /* 0x000fca00078e0203 */
[----:B------:R-:W-:Y:S01]  /*1310*/  LOP3.LUT R0, R3, R0, RZ, 0xfc, !PT ;  /* 0x0000000003007212 */ /* 0x000fe200078efcff */
[----:B------:R-:W-:Y:S06]  /*1320*/  BRA `(.L_x_66) ;  /* 0x0000000000107947 */ /* 0x000fec0003800000 */
.L_x_65:
[----:B------:R-:W-:-:S04]  /*1330*/  LOP3.LUT R0, R0, 0x80000000, RZ, 0xc0, !PT ;  /* 0x8000000000007812 */ /* 0x000fc800078ec0ff */
[----:B------:R-:W-:Y:S01]  /*1340*/  LOP3.LUT R0, R0, 0x7f800000, RZ, 0xfc, !PT ;  /* 0x7f80000000007812 */ /* 0x000fe200078efcff */
[----:B------:R-:W-:Y:S06]  /*1350*/  BRA `(.L_x_66) ;  /* 0x0000000000047947 */ /* 0x000fec0003800000 */
.L_x_64:
[----:B------:R-:W-:-:S07]  /*1360*/  IMAD R0, R5, 0x800000, R0 ;  /* 0x0080000005007824 */ /* 0x000fce00078e0200 */
.L_x_66:
[----:B------:R-:W-:Y:S05]  /*1370*/  BSYNC.RECONVERGENT B2 ;  /* 0x0000000000027941 */ /* 0x000fea0003800200 */
.L_x_63:
[----:B------:R-:W-:Y:S05]  /*1380*/  BRA `(.L_x_67) ;  /* 0x0000000000207947 */ /* 0x000fea0003800000 */
.L_x_62:
[----:B------:R-:W-:-:S04]  /*1390*/  LOP3.LUT R0, R3, 0x80000000, R0, 0x48, !PT ;  /* 0x8000000003007812 */ /* 0x000fc800078e4800 */
[----:B------:R-:W-:Y:S01]  /*13a0*/  LOP3.LUT R0, R0, 0x7f800000, RZ, 0xfc, !PT ;  /* 0x7f80000000007812 */ /* 0x000fe200078efcff */
[----:B------:R-:W-:Y:S06]  /*13b0*/  BRA `(.L_x_67) ;  /* 0x0000000000147947 */ /* 0x000fec0003800000 */
.L_x_61:
[----:B------:R-:W-:Y:S01]  /*13c0*/  LOP3.LUT R0, R3, 0x80000000, R0, 0x48, !PT ;  /* 0x8000000003007812 */ /* 0x000fe200078e4800 */
[----:B------:R-:W-:Y:S06]  /*13d0*/  BRA `(.L_x_67) ;  /* 0x00000000000c7947 */ /* 0x000fec0003800000 */
.L_x_60:
[----:B------:R-:W0:Y:S01]  /*13e0*/  MUFU.RSQ R0, -QNAN ;  /* 0xffc0000000007908 */ /* 0x000e220000001400 */
[----:B------:R-:W-:Y:S05]  /*13f0*/  BRA `(.L_x_67) ;  /* 0x0000000000047947 */ /* 0x000fea0003800000 */
.L_x_59:
[----:B------:R-:W-:-:S07]  /*1400*/  FADD.FTZ R0, R0, R3 ;  /* 0x0000000300007221 */ /* 0x000fce0000010000 */
.L_x_67:
[----:B------:R-:W-:Y:S05]  /*1410*/  BSYNC.RECONVERGENT B1 ;  /* 0x0000000000017941 */ /* 0x000fea0003800200 */
.L_x_57:
[----:B------:R-:W-:-:S04]  /*1420*/  IMAD.MOV.U32 R3, RZ, RZ, 0x0 ;  /* 0x00000000ff037424 */ /* 0x000fc800078e00ff */
[----:B0-----:R-:W-:Y:S05]  /*1430*/  RET.REL.NODEC R2 `(_Z5blurxPfPhS_iii) ;  /* 0xffffffe802f07950 */ /* 0x001fea0003c3ffff */
.L_x_68:
        /* <DEDUP_REMOVED lines=12> */
.L_x_83:


//--------------------- .text._Z9derivateYPsS_ii  --------------------------
	.section	.text._Z9derivateYPsS_ii,"ax",@progbits
	.align	128
        .global         _Z9derivateYPsS_ii
        .type           _Z9derivateYPsS_ii,@function
        .size           _Z9derivateYPsS_ii,(.L_x_89 - _Z9derivateYPsS_ii)
        .other          _Z9derivateYPsS_ii,@"STO_CUDA_ENTRY STV_DEFAULT"
_Z9derivateYPsS_ii:
.text._Z9derivateYPsS_ii:
[----:B------:R-:W-:Y:S01]  /*0000*/  LDC R1, c[0x0][0x37c] ;  /* 0x0000df00ff017b82 */ /* 0x000fe20000000800 */
[----:B------:R-:W0:Y:S07]  /*0010*/  S2R R3, SR_TID.X ;  /* 0x0000000000037919 */ /* 0x000e2e0000002100 */
[----:B------:R-:W0:Y:S08]  /*0020*/  S2UR UR4, SR_CTAID.X ;  /* 0x00000000000479c3 */ /* 0x000e300000002500 */
[----:B------:R-:W0:Y:S08]  /*0030*/  LDC R2, c[0x0][0x360] ;  /* 0x0000d800ff027b82 */ /* 0x000e300000000800 */
[----:B------:R-:W1:Y:S08]  /*0040*/  LDC.64 R4, c[0x0][0x390] ;  /* 0x0000e400ff047b82 */ /* 0x000e700000000a00 */
[----:B------:R-:W2:Y:S01]  /*0050*/  S2UR UR5, SR_CTAID.Y ;  /* 0x00000000000579c3 */ /* 0x000ea20000002600 */
[----:B0-----:R-:W-:-:S05]  /*0060*/  IMAD R2, R2, UR4, R3 ;  /* 0x0000000402027c24 */ /* 0x001fca000f8e0203 */
[----:B-1----:R-:W-:-:S04]  /*0070*/  ISETP.GE.AND P0, PT, R2, R5, PT ;  /* 0x000000050200720c */ /* 0x002fc80003f06270 */
[----:B--2---:R-:W-:-:S13]  /*0080*/  ISETP.LE.OR P0, PT, R4, UR5, P0 ;  /* 0x0000000504007c0c */ /* 0x004fda0008703670 */
[----:B------:R-:W-:Y:S05]  /*0090*/  @P0 EXIT ;  /* 0x000000000000094d */ /* 0x000fea0003800000 */
[C---:B------:R-:W-:Y:S01]  /*00a0*/  IADD3 R3, PT, PT, R5.reuse, -0x1, RZ ;  /* 0xffffffff05037810 */ /* 0x040fe20007ffe0ff */
[----:B------:R-:W-:Y:S01]  /*00b0*/  IMAD R0, R5, UR5, R2 ;  /* 0x0000000505007c24 */ /* 0x000fe2000f8e0202 */
[----:B------:R-:W0:Y:S02]  /*00c0*/  LDCU.64 UR4, c[0x0][0x358] ;  /* 0x00006b00ff0477ac */ /* 0x000e240008000a00 */
[----:B------:R-:W-:-:S04]  /*00d0*/  ISETP.GE.AND P0, PT, R2, R3, PT ;  /* 0x000000030200720c */ /* 0x000fc80003f06270 */
[----:B------:R-:W-:-:S13]  /*00e0*/  ISETP.LT.OR P0, PT, R2, 0x1, P0 ;  /* 0x000000010200780c */ /* 0x000fda0000701670 */
[----:B0-----:R-:W-:Y:S05]  /*00f0*/  @P0 BRA `(.L_x_69) ;  /* 0x00000000002c0947 */ /* 0x001fea0003800000 */
[----:B------:R-:W0:Y:S08]  /*0100*/  LDC.64 R2, c[0x0][0x388] ;  /* 0x0000e200ff027b82 */ /* 0x000e300000000a00 */
[----:B------:R-:W1:Y:S01]  /*0110*/  LDC.64 R4, c[0x0][0x380] ;  /* 0x0000e000ff047b82 */ /* 0x000e620000000a00 */
[----:B0-----:R-:W-:-:S05]  /*0120*/  IMAD.WIDE R2, R0, 0x2, R2 ;  /* 0x0000000200027825 */ /* 0x001fca00078e0202 */
[----:B------:R-:W2:Y:S04]  /*0130*/  LDG.E.U16 R7, desc[UR4][R2.64+-0x2] ;  /* 0xfffffe0402077981 */ /* 0x000ea8000c1e1500 */
[----:B------:R-:W3:Y:S01]  /*0140*/  LDG.E.U16 R6, desc[UR4][R2.64+0x2] ;  /* 0x0000020402067981 */ /* 0x000ee2000c1e1500 */
[----:B-1----:R-:W-:Y:S01]  /*0150*/  IMAD.WIDE R4, R0, 0x2, R4 ;  /* 0x0000000200047825 */ /* 0x002fe200078e0204 */
[----:B--2---:R-:W-:-:S04]  /*0160*/  IADD3 R7, PT, PT, RZ, -R7, RZ ;  /* 0x80000007ff077210 */ /* 0x004fc80007ffe0ff */
[----:B------:R-:W-:-:S05]  /*0170*/  PRMT R7, R7, 0x7710, RZ ;  /* 0x0000771007077816 */ /* 0x000fca00000000ff */
[----:B---3--:R-:W-:-:S05]  /*0180*/  IMAD.IADD R7, R6, 0x1, R7 ;  /* 0x0000000106077824 */ /* 0x008fca00078e0207 */
[----:B------:R-:W-:Y:S01]  /*0190*/  STG.E.U16 desc[UR4][R4.64], R7 ;  /* 0x0000000704007986 */ /* 0x000fe2000c101504 */
[----:B------:R-:W-:Y:S05]  /*01a0*/  EXIT ;  /* 0x000000000000794d */ /* 0x000fea0003800000 */
.L_x_69:
[----:B------:R-:W-:-:S13]  /*01b0*/  ISETP.NE.AND P0, PT, R2, RZ, PT ;  /* 0x000000ff0200720c */ /* 0x000fda0003f05270 */
[----:B------:R-:W-:Y:S05]  /*01c0*/  @P0 BRA `(.L_x_70) ;  /* 0x00000000002c0947 */ /* 0x000fea0003800000 */
        /* <DEDUP_REMOVED lines=11> */
.L_x_70:
        /* <DEDUP_REMOVED lines=11> */
.L_x_71:
        /* <DEDUP_REMOVED lines=13> */
.L_x_89:


//--------------------- .text._Z9derivateXPsS_ii  --------------------------
	.section	.text._Z9derivateXPsS_ii,"ax",@progbits
	.align	128
        .global         _Z9derivateXPsS_ii
        .type           _Z9derivateXPsS_ii,@function
        .size           _Z9derivateXPsS_ii,(.L_x_90 - _Z9derivateXPsS_ii)
        .other          _Z9derivateXPsS_ii,@"STO_CUDA_ENTRY STV_DEFAULT"
_Z9derivateXPsS_ii:
.text._Z9derivateXPsS_ii:
        /* <DEDUP_REMOVED lines=11> */
[----:B------:R-:W0:Y:S01]  /*00b0*/  LDCU.64 UR6, c[0x0][0x358] ;  /* 0x00006b00ff0677ac */ /* 0x000e220008000a00 */
[----:B------:R-:W-:Y:S02]  /*00c0*/  IMAD R0, R7, UR5, R0 ;  /* 0x0000000507007c24 */ /* 0x000fe4000f8e0200 */
[----:B------:R-:W-:-:S04]  /*00d0*/  ISETP.LE.AND P0, PT, R2, UR5, PT ;  /* 0x0000000502007c0c */ /* 0x000fc8000bf03270 */
[----:B------:R-:W-:-:S13]  /*00e0*/  ISETP.EQ.OR P0, PT, RZ, UR5, P0 ;  /* 0x00000005ff007c0c */ /* 0x000fda0008702670 */
[----:B0-----:R-:W-:Y:S05]  /*00f0*/  @P0 BRA `(.L_x_72) ;  /* 0x0000000000380947 */ /* 0x001fea0003800000 */
[----:B------:R-:W0:Y:S01]  /*0100*/  LDC.64 R2, c[0x0][0x388] ;  /* 0x0000e200ff027b82 */ /* 0x000e220000000a00 */
[C---:B------:R-:W-:Y:S01]  /*0110*/  IADD3 R5, PT, PT, R0.reuse, -R7, RZ ;  /* 0x8000000700057210 */ /* 0x040fe20007ffe0ff */
[----:B------:R-:W-:-:S04]  /*0120*/  IMAD.IADD R7, R0, 0x1, R7 ;  /* 0x0000000100077824 */ /* 0x000fc800078e0207 */
[----:B0-----:R-:W-:-:S06]  /*0130*/  IMAD.WIDE R4, R5, 0x2, R2 ;  /* 0x0000000205047825 */ /* 0x001fcc00078e0202 */
[----:B------:R-:W2:Y:S01]  /*0140*/  LDG.E.U16 R4, desc[UR6][R4.64] ;  /* 0x0000000604047981 */ /* 0x000ea2000c1e1500 */
[----:B------:R-:W-:Y:S02]  /*0150*/  IMAD.WIDE R2, R7, 0x2, R2 ;  /* 0x0000000207027825 */ /* 0x000fe400078e0202 */
[----:B------:R-:W0:Y:S04]  /*0160*/  LDC.64 R6, c[0x0][0x380] ;  /* 0x0000e000ff067b82 */ /* 0x000e280000000a00 */
[----:B------:R-:W3:Y:S01]  /*0170*/  LDG.E.U16 R2, desc[UR6][R2.64] ;  /* 0x0000000602027981 */ /* 0x000ee2000c1e1500 */
[----:B0-----:R-:W-:Y:S01]  /*0180*/  IMAD.WIDE R6, R0, 0x2, R6 ;  /* 0x0000000200067825 */ /* 0x001fe200078e0206 */
[----:B--2---:R-:W-:-:S04]  /*0190*/  IADD3 R9, PT, PT, RZ, -R4, RZ ;  /* 0x80000004ff097210 */ /* 0x004fc80007ffe0ff */
[----:B------:R-:W-:-:S05]  /*01a0*/  PRMT R9, R9, 0x7710, RZ ;  /* 0x0000771009097816 */ /* 0x000fca00000000ff */
[----:B---3--:R-:W-:-:S05]  /*01b0*/  IMAD.IADD R9, R2, 0x1, R9 ;  /* 0x0000000102097824 */ /* 0x008fca00078e0209 */
[----:B------:R-:W-:Y:S01]  /*01c0*/  STG.E.U16 desc[UR6][R6.64], R9 ;  /* 0x0000000906007986 */ /* 0x000fe2000c101506 */
[----:B------:R-:W-:Y:S05]  /*01d0*/  EXIT ;  /* 0x000000000000794d */ /* 0x000fea0003800000 */
.L_x_72:
[----:B------:R-:W-:-:S09]  /*01e0*/  UISETP.NE.AND UP0, UPT, UR5, URZ, UPT ;  /* 0x000000ff0500728c */ /* 0x000fd2000bf05270 */
[----:B------:R-:W-:Y:S05]  /*01f0*/  BRA.U UP0, `(.L_x_73) ;  /* 0x0000000100347547 */ /* 0x000fea000b800000 */
[----:B------:R-:W0:Y:S01]  /*0200*/  LDC.64 R4, c[0x0][0x388] ;  /* 0x0000e200ff047b82 */ /* 0x000e220000000a00 */
[C---:B------:R-:W-:Y:S01]  /*0210*/  IADD3 R7, PT, PT, R0.reuse, R7, RZ ;  /* 0x0000000700077210 */ /* 0x040fe20007ffe0ff */
[----:B0-----:R-:W-:-:S06]  /*0220*/  IMAD.WIDE R2, R0, 0x2, R4 ;  /* 0x0000000200027825 */ /* 0x001fcc00078e0204 */
[----:B------:R-:W2:Y:S01]  /*0230*/  LDG.E.U16 R2, desc[UR6][R2.64] ;  /* 0x0000000602027981 */ /* 0x000ea2000c1e1500 */
[----:B------:R-:W-:Y:S02]  /*0240*/  IMAD.WIDE R4, R7, 0x2, R4 ;  /* 0x0000000207047825 */ /* 0x000fe400078e0204 */
[----:B------:R-:W0:Y:S04]  /*0250*/  LDC.64 R6, c[0x0][0x380] ;  /* 0x0000e000ff067b82 */ /* 0x000e280000000a00 */
[----:B------:R-:W3:Y:S01]  /*0260*/  LDG.E.U16 R4, desc[UR6][R4.64] ;  /* 0x0000000604047981 */ /* 0x000ee2000c1e1500 */
[----:B0-----:R-:W-:-:S04]  /*0270*/  IMAD.WIDE R6, R0, 0x2, R6 ;  /* 0x0000000200067825 */ /* 0x001fc800078e0206 */
[----:B--2---:R-:W-:-:S05]  /*0280*/  IMAD.MOV R9, RZ, RZ, -R2 ;  /* 0x000000ffff097224 */ /* 0x004fca00078e0a02 */
[----:B------:R-:W-:-:S04]  /*0290*/  PRMT R9, R9, 0x7710, RZ ;  /* 0x0000771009097816 */ /* 0x000fc800000000ff */
[----:B---3--:R-:W-:-:S05]  /*02a0*/  IADD3 R9, PT, PT, R4, R9, RZ ;  /* 0x0000000904097210 */ /* 0x008fca0007ffe0ff */
[----:B------:R-:W-:Y:S01]  /*02b0*/  STG.E.U16 desc[UR6][R6.64], R9 ;  /* 0x0000000906007986 */ /* 0x000fe2000c101506 */
[----:B------:R-:W-:Y:S05]  /*02c0*/  EXIT ;  /* 0x000000000000794d */ /* 0x000fea0003800000 */
.L_x_73:
[----:B------:R-:W-:-:S04]  /*02d0*/  IADD3 R2, PT, PT, R6, -0x1, RZ ;  /* 0xffffffff06027810 */ /* 0x000fc80007ffe0ff */
[----:B------:R-:W-:-:S13]  /*02e0*/  ISETP.NE.AND P0, PT, R2, UR5, PT ;  /* 0x0000000502007c0c */ /* 0x000fda000bf05270 */
[----:B------:R-:W-:Y:S05]  /*02f0*/  @P0 EXIT ;  /* 0x000000000000094d */ /* 0x000fea0003800000 */
[----:B------:R-:W0:Y:S01]  /*0300*/  LDC.64 R2, c[0x0][0x388] ;  /* 0x0000e200ff027b82 */ /* 0x000e220000000a00 */
[----:B------:R-:W-:-:S07]  /*0310*/  IMAD.IADD R5, R0, 0x1, -R7 ;  /* 0x0000000100057824 */ /* 0x000fce00078e0a07 */
[----:B------:R-:W1:Y:S01]  /*0320*/  LDC.64 R6, c[0x0][0x380] ;  /* 0x0000e000ff067b82 */ /* 0x000e620000000a00 */
[----:B0-----:R-:W-:-:S04]  /*0330*/  IMAD.WIDE R4, R5, 0x2, R2 ;  /* 0x0000000205047825 */ /* 0x001fc800078e0202 */
[C---:B------:R-:W-:Y:S02]  /*0340*/  IMAD.WIDE R2, R0.reuse, 0x2, R2 ;  /* 0x0000000200027825 */ /* 0x040fe400078e0202 */
[----:B------:R-:W2:Y:S04]  /*0350*/  LDG.E.U16 R4, desc[UR6][R4.64] ;  /* 0x0000000604047981 */ /* 0x000ea8000c1e1500 */
[----:B------:R-:W3:Y:S01]  /*0360*/  LDG.E.U16 R2, desc[UR6][R2.64] ;  /* 0x0000000602027981 */ /* 0x000ee2000c1e1500 */
[----:B-1----:R-:W-:Y:S01]  /*0370*/  IMAD.WIDE R6, R0, 0x2, R6 ;  /* 0x0000000200067825 */ /* 0x002fe200078e0206 */
[----:B--2---:R-:W-:-:S04]  /*0380*/  IADD3 R9, PT, PT, RZ, -R4, RZ ;  /* 0x80000004ff097210 */ /* 0x004fc80007ffe0ff */
[----:B------:R-:W-:-:S04]  /*0390*/  PRMT R9, R9, 0x7710, RZ ;  /* 0x0000771009097816 */ /* 0x000fc800000000ff */
[----:B---3--:R-:W-:-:S05]  /*03a0*/  IADD3 R9, PT, PT, R2, R9, RZ ;  /* 0x0000000902097210 */ /* 0x008fca0007ffe0ff */
[----:B------:R-:W-:Y:S01]  /*03b0*/  STG.E.U16 desc[UR6][R6.64], R9 ;  /* 0x0000000906007986 */ /* 0x000fe2000c101506 */
[----:B------:R-:W-:Y:S05]  /*03c0*/  EXIT ;  /* 0x000000000000794d */ /* 0x000fea0003800000 */
.L_x_74:
        /* <DEDUP_REMOVED lines=11> */
.L_x_90:


//--------------------- .text._Z16magnitude_kernalPsS_S_ii --------------------------
	.section	.text._Z16magnitude_kernalPsS_S_ii,"ax",@progbits
	.align	128
        .global         _Z16magnitude_kernalPsS_S_ii
        .type           _Z16magnitude_kernalPsS_S_ii,@function
        .size           _Z16magnitude_kernalPsS_S_ii,(.L_x_84 - _Z16magnitude_kernalPsS_S_ii)
        .other          _Z16magnitude_kernalPsS_S_ii,@"STO_CUDA_ENTRY STV_DEFAULT"
_Z16magnitude_kernalPsS_S_ii:
.text._Z16magnitude_kernalPsS_S_ii:
        /* <DEDUP_REMOVED lines=8> */
[----:B--2---:R-:W-:Y:S01]  /*0080*/  ISETP.LE.OR P0, PT, R4, UR5, P0 ;  /* 0x0000000504007c0c */ /* 0x004fe20008703670 */
[----:B------:R-:W-:-:S12]  /*0090*/  IMAD R2, R5, UR5, R2 ;  /* 0x0000000505027c24 */ /* 0x000fd8000f8e0202 */
[----:B------:R-:W-:Y:S05]  /*00a0*/  @P0 EXIT ;  /* 0x000000000000094d */ /* 0x000fea0003800000 */
[----:B------:R-:W0:Y:S01]  /*00b0*/  LDC.64 R4, c[0x0][0x388] ;  /* 0x0000e200ff047b82 */ /* 0x000e220000000a00 */
[----:B------:R-:W1:Y:S07]  /*00c0*/  LDCU.64 UR4, c[0x0][0x358] ;  /* 0x00006b00ff0477ac */ /* 0x000e6e0008000a00 */
[----:B------:R-:W2:Y:S01]  /*00d0*/  LDC.64 R6, c[0x0][0x390] ;  /* 0x0000e400ff067b82 */ /* 0x000ea20000000a00 */
[----:B0-----:R-:W-:-:S06]  /*00e0*/  IMAD.WIDE R4, R2, 0x2, R4 ;  /* 0x0000000202047825 */ /* 0x001fcc00078e0204 */
[----:B-1----:R-:W3:Y:S01]  /*00f0*/  LDG.E.U16 R4, desc[UR4][R4.64] ;  /* 0x0000000404047981 */ /* 0x002ee2000c1e1500 */
[----:B--2---:R-:W-:-:S06]  /*0100*/  IMAD.WIDE R6, R2, 0x2, R6 ;  /* 0x0000000202067825 */ /* 0x004fcc00078e0206 */
[----:B------:R-:W2:Y:S01]  /*0110*/  LDG.E.U16 R6, desc[UR4][R6.64] ;  /* 0x0000000406067981 */ /* 0x000ea2000c1e1500 */
[----:B------:R-:W-:Y:S01]  /*0120*/  BSSY.RECONVERGENT B0, `(.L_x_75) ;  /* 0x0000014000007945 */ /* 0x000fe20003800200 */
[----:B---3--:R-:W-:Y:S02]  /*0130*/  PRMT R0, R4, 0x9910, RZ ;  /* 0x0000991004007816 */ /* 0x008fe400000000ff */
[----:B--2---:R-:W-:-:S03]  /*0140*/  PRMT R3, R6, 0x9910, RZ ;  /* 0x0000991006037816 */ /* 0x004fc600000000ff */
[----:B------:R-:W-:Y:S02]  /*0150*/  IMAD R0, R0, R0, RZ ;  /* 0x0000000000007224 */ /* 0x000fe400078e02ff */
[----:B------:R-:W-:-:S03]  /*0160*/  IMAD R3, R3, R3, RZ ;  /* 0x0000000303037224 */ /* 0x000fc600078e02ff */
[----:B------:R-:W-:Y:S02]  /*0170*/  I2FP.F32.U32 R0, R0 ;  /* 0x0000000000007245 */ /* 0x000fe40000201000 */
[----:B------:R-:W-:-:S05]  /*0180*/  I2FP.F32.U32 R3, R3 ;  /* 0x0000000300037245 */ /* 0x000fca0000201000 */
[----:B------:R-:W-:-:S05]  /*0190*/  FADD R0, R0, R3 ;  /* 0x0000000300007221 */ /* 0x000fca0000000000 */
[----:B------:R-:W-:Y:S01]  /*01a0*/  IADD3 R4, PT, PT, R0, -0xd000000, RZ ;  /* 0xf300000000047810 */ /* 0x000fe20007ffe0ff */
[----:B------:R0:W1:Y:S03]  /*01b0*/  MUFU.RSQ R3, R0 ;  /* 0x0000000000037308 */ /* 0x0000660000001400 */
[----:B------:R-:W-:-:S13]  /*01c0*/  ISETP.GT.U32.AND P0, PT, R4, 0x727fffff, PT ;  /* 0x727fffff0400780c */ /* 0x000fda0003f04070 */
[----:B0-----:R-:W-:Y:S05]  /*01d0*/  @!P0 BRA `(.L_x_76) ;  /* 0x0000000000108947 */ /* 0x001fea0003800000 */
[----:B------:R-:W-:-:S07]  /*01e0*/  MOV R8, 0x200 ;  /* 0x0000020000087802 */ /* 0x000fce0000000f00 */
[----:B-1----:R-:W-:Y:S05]  /*01f0*/  CALL.REL.NOINC `($__internal_4_$__cuda_sm20_sqrt_rn_f32_slowpath) ;  /* 0x0000000000387944 */ /* 0x002fea0003c00000 */
[----:B------:R-:W-:Y:S01]  /*0200*/  MOV R0, R3 ;  /* 0x0000000300007202 */ /* 0x000fe20000000f00 */
[----:B------:R-:W-:Y:S06]  /*0210*/  BRA `(.L_x_77) ;  /* 0x0000000000107947 */ /* 0x000fec0003800000 */
.L_x_76:
[----:B-1----:R-:W-:Y:S01]  /*0220*/  FMUL.FTZ R5, R0, R3 ;  /* 0x0000000300057220 */ /* 0x002fe20000410000 */
[----:B------:R-:W-:-:S03]  /*0230*/  FMUL.FTZ R3, R3, 0.5 ;  /* 0x3f00000003037820 */ /* 0x000fc60000410000 */
[----:B------:R-:W-:-:S04]  /*0240*/  FFMA R0, -R5, R5, R0 ;  /* 0x0000000505007223 */ /* 0x000fc80000000100 */
[----:B------:R-:W-:-:S07]  /*0250*/  FFMA R0, R0, R3, R5 ;  /* 0x0000000300007223 */ /* 0x000fce0000000005 */
.L_x_77:
[----:B------:R-:W-:Y:S05]  /*0260*/  BSYNC.RECONVERGENT B0 ;  /* 0x0000000000007941 */ /* 0x000fea0003800200 */
.L_x_75:
[----:B------:R-:W0:Y:S01]  /*0270*/  F2F.F64.F32 R4, R0 ;  /* 0x0000000000047310 */ /* 0x000e220000201800 */
[----:B------:R-:W1:Y:S01]  /*0280*/  LDC.64 R6, c[0x0][0x380] ;  /* 0x0000e000ff067b82 */ /* 0x000e620000000a00 */
[----:B0-----:R-:W-:-:S10]  /*0290*/  DADD R4, R4, 0.5 ;  /* 0x3fe0000004047429 */ /* 0x001fd40000000000 */
[----:B------:R-:W0:Y:S01]  /*02a0*/  F2I.F64.TRUNC R5, R4 ;  /* 0x0000000400057311 */ /* 0x000e22000030d100 */
[----:B-1----:R-:W-:-:S05]  /*02b0*/  IMAD.WIDE R2, R2, 0x2, R6 ;  /* 0x0000000202027825 */ /* 0x002fca00078e0206 */
[----:B0-----:R-:W-:Y:S01]  /*02c0*/  STG.E.U16 desc[UR4][R2.64], R5 ;  /* 0x0000000502007986 */ /* 0x001fe2000c101504 */
[----:B------:R-:W-:Y:S05]  /*02d0*/  EXIT ;  /* 0x000000000000794d */ /* 0x000fea0003800000 */
        .weak           $__internal_4_$__cuda_sm20_sqrt_rn_f32_slowpath
        .type           $__internal_4_$__cuda_sm20_sqrt_rn_f32_slowpath,@function
        .size           $__internal_4_$__cuda_sm20_sqrt_rn_f32_slowpath,(.L_x_84 - $__internal_4_$__cuda_sm20_sqrt_rn_f32_slowpath)
$__internal_4_$__cuda_sm20_sqrt_rn_f32_slowpath:
[----:B------:R-:W-:-:S13]  /*02e0*/  LOP3.LUT P0, RZ, R0, 0x7fffffff, RZ, 0xc0, !PT ;  /* 0x7fffffff00ff7812 */ /* 0x000fda000780c0ff */
[----:B------:R-:W-:Y:S01]  /*02f0*/  @!P0 MOV R3, R0 ;  /* 0x0000000000038202 */ /* 0x000fe20000000f00 */
[----:B------:R-:W-:Y:S06]  /*0300*/  @!P0 BRA `(.L_x_78) ;  /* 0x0000000000408947 */ /* 0x000fec0003800000 */
[----:B------:R-:W-:-:S13]  /*0310*/  FSETP.GEU.FTZ.AND P0, PT, R0, RZ, PT ;  /* 0x000000ff0000720b */ /* 0x000fda0003f1e000 */
[----:B------:R-:W-:Y:S01]  /*0320*/  @!P0 MOV R3, 0x7fffffff ;  /* 0x7fffffff00038802 */ /* 0x000fe20000000f00 */
[----:B------:R-:W-:Y:S06]  /*0330*/  @!P0 BRA `(.L_x_78) ;  /* 0x0000000000348947 */ /* 0x000fec0003800000 */
[----:B------:R-:W-:-:S13]  /*0340*/  FSETP.GTU.FTZ.AND P0, PT, |R0|, +INF , PT ;  /* 0x7f8000000000780b */ /* 0x000fda0003f1c200 */
[----:B------:R-:W-:Y:S01]  /*0350*/  @P0 FADD.FTZ R3, R0, 1 ;  /* 0x3f80000000030421 */ /* 0x000fe20000010000 */
[----:B------:R-:W-:Y:S06]  /*0360*/  @P0 BRA `(.L_x_78) ;  /* 0x0000000000280947 */ /* 0x000fec0003800000 */
[----:B------:R-:W-:-:S13]  /*0370*/  FSETP.NEU.FTZ.AND P0, PT, |R0|, +INF , PT ;  /* 0x7f8000000000780b */ /* 0x000fda0003f1d200 */
[----:B------:R-:W-:-:S04]  /*0380*/  @P0 FFMA R4, R0, 1.84467440737095516160e+19, RZ ;  /* 0x5f80000000040823 */ /* 0x000fc800000000ff */
[----:B------:R-:W0:Y:S02]  /*0390*/  @P0 MUFU.RSQ R3, R4 ;  /* 0x0000000400030308 */ /* 0x000e240000001400 */
[----:B0-----:R-:W-:Y:S01]  /*03a0*/  @P0 FMUL.FTZ R5, R4, R3 ;  /* 0x0000000304050220 */ /* 0x001fe20000410000 */
[----:B------:R-:W-:Y:S01]  /*03b0*/  @P0 FMUL.FTZ R7, R3, 0.5 ;  /* 0x3f00000003070820 */ /* 0x000fe20000410000 */
[----:B------:R-:W-:Y:S02]  /*03c0*/  @!P0 MOV R3, R0 ;  /* 0x0000000000038202 */ /* 0x000fe40000000f00 */
[----:B------:R-:W-:-:S04]  /*03d0*/  @P0 FADD.FTZ R6, -R5, -RZ ;  /* 0x800000ff05060221 */ /* 0x000fc80000010100 */
[----:B------:R-:W-:-:S04]  /*03e0*/  @P0 FFMA R6, R5, R6, R4 ;  /* 0x0000000605060223 */ /* 0x000fc80000000004 */
[----:B------:R-:W-:-:S04]  /*03f0*/  @P0 FFMA R6, R6, R7, R5 ;  /* 0x0000000706060223 */ /* 0x000fc80000000005 */
[----:B------:R-:W-:-:S07]  /*0400*/  @P0 FMUL.FTZ R3, R6, 2.3283064365386962891e-10 ;  /* 0x2f80000006030820 */ /* 0x000fce0000410000 */
.L_x_78:
[----:B------:R-:W-:Y:S01]  /*0410*/  HFMA2 R5, -RZ, RZ, 0, 0 ;  /* 0x00000000ff057431 */ /* 0x000fe200000001ff */
[----:B------:R-:W-:-:S04]  /*0420*/  MOV R4, R8 ;  /* 0x0000000800047202 */ /* 0x000fc80000000f00 */
[----:B------:R-:W-:Y:S05]  /*0430*/  RET.REL.NODEC R4 `(_Z16magnitude_kernalPsS_S_ii) ;  /* 0xfffffff804f07950 */ /* 0x000fea0003c3ffff */
.L_x_79:
        /* <DEDUP_REMOVED lines=12> */
.L_x_84:


//--------------------- .nv.shared._Z5blurYPfPsS_iii --------------------------
	.section	.nv.shared._Z5blurYPfPsS_iii,"aw",@nobits
	.sectionflags	@""
	.align	16
	.zero		1024


//--------------------- .nv.shared.reserved.0     --------------------------
	.section	.nv.shared.reserved.0,"aw",@nobits
	.weak		__nv_reservedSMEM_offset_0_alias
	.size		__nv_reservedSMEM_offset_0_alias, 0, 64
	.other		__nv_reservedSMEM_offset_0_alias,@"STO_CUDA_RESERVED_SHARED STV_DEFAULT"
__nv_reservedSMEM_offset_0_alias:
	.zero		0
	.zero		64


//--------------------- .nv.shared._Z11blurySharedPfPsS_iii --------------------------
	.section	.nv.shared._Z11blurySharedPfPsS_iii,"aw",@nobits
	.sectionflags	@""
	.align	16
	.zero		1024


//--------------------- .nv.shared._Z11blurxSharedPfPhS_iii --------------------------
	.section	.nv.shared._Z11blurxSharedPfPhS_iii,"aw",@nobits
	.sectionflags	@""
	.align	16
	.zero		1024


//--------------------- .nv.shared._Z5blurxPfPhS_iii --------------------------
	.section	.nv.shared._Z5blurxPfPhS_iii,"aw",@nobits
	.sectionflags	@""
	.align	16
	.zero		1024


//--------------------- .nv.shared._Z9derivateYPsS_ii --------------------------
	.section	.nv.shared._Z9derivateYPsS_ii,"aw",@nobits
	.sectionflags	@""
	.align	16
	.zero		1024


//--------------------- .nv.shared._Z9derivateXPsS_ii --------------------------
	.section	.nv.shared._Z9derivateXPsS_ii,"aw",@nobits
	.sectionflags	@""
	.align	16
	.zero		1024


//--------------------- .nv.shared._Z16magnitude_kernalPsS_S_ii --------------------------
	.section	.nv.shared._Z16magnitude_kernalPsS_S_ii,"aw",@nobits
	.sectionflags	@""
	.align	16
	.zero		1024


//--------------------- .nv.constant0._Z5blurYPfPsS_iii --------------------------
	.section	.nv.constant0._Z5blurYPfPsS_iii,"a",@progbits
	.sectionflags	@""
	.align	4
.nv.constant0._Z5blurYPfPsS_iii:
	.zero		932


//--------------------- .nv.constant0._Z11blurySharedPfPsS_iii --------------------------
	.section	.nv.constant0._Z11blurySharedPfPsS_iii,"a",@progbits
	.sectionflags	@""
	.align	4
.nv.constant0._Z11blurySharedPfPsS_iii:
	.zero		932


//--------------------- .nv.constant0._Z11blurxSharedPfPhS_iii --------------------------
	.section	.nv.constant0._Z11blurxSharedPfPhS_iii,"a",@progbits
	.sectionflags	@""
	.align	4
.nv.constant0._Z11blurxSharedPfPhS_iii:
	.zero		932


//--------------------- .nv.constant0._Z5blurxPfPhS_iii --------------------------
	.section	.nv.constant0._Z5blurxPfPhS_iii,"a",@progbits
	.sectionflags	@""
	.align	4
.nv.constant0._Z5blurxPfPhS_iii:
	.zero		932


//--------------------- .nv.constant0._Z9derivateYPsS_ii --------------------------
	.section	.nv.constant0._Z9derivateYPsS_ii,"a",@progbits
	.sectionflags	@""
	.align	4
.nv.constant0._Z9derivateYPsS_ii:
	.zero		920


//--------------------- .nv.constant0._Z9derivateXPsS_ii --------------------------
	.section	.nv.constant0._Z9derivateXPsS_ii,"a",@progbits
	.sectionflags	@""
	.align	4
.nv.constant0._Z9derivateXPsS_ii:
	.zero		920


//--------------------- .nv.constant0._Z16magnitude_kernalPsS_S_ii --------------------------
	.section	.nv.constant0._Z16magnitude_kernalPsS_S_ii,"a",@progbits
	.sectionflags	@""
	.align	4
.nv.constant0._Z16magnitude_kernalPsS_S_ii:
	.zero		928


//--------------------- SYMBOLS --------------------------

	.type		.nv.reservedSmem.offset0,@object
	.size		.nv.reservedSmem.offset0,0x4
	.type		.nv.reservedSmem.cap,@object
	.size		.nv.reservedSmem.cap,0x4
